	.target	sm_90a

	.elftype	@"ET_EXEC"


//--------------------- .note.nv.tkinfo           --------------------------
	.section	.note.nv.tkinfo,"",@"SHT_NOTE"
	.sectionflags	@"SHF_NOTE_NV_TKINFO"
	.tkinfo
        /*0018*/ 	.word	0x00000002
        /*0030*/ 	.string	""
        /*0030*/ 	.string	"ptxas"
        /*0030*/ 	.string	"Cuda compilation tools, release 13.0, V13.0.88"
        /*0030*/ 	.string	"Build cuda_13.0.r13.0/compiler.36424714_0"
        /*0030*/ 	.string	"-arch sm_90a -m 64 "



//--------------------- .note.nv.cuinfo           --------------------------
	.section	.note.nv.cuinfo,"",@"SHT_NOTE"
	.sectionflags	@"SHF_NOTE_NV_CUINFO"
        /*0018*/ 	.short	0x0002
        /*001a*/ 	.short	0x005a
        /*001c*/ 	.short	0x0082
	.zero		2


//--------------------- .nv.info                  --------------------------
	.section	.nv.info,"",@"SHT_CUDA_INFO"
	.align	4


	//----- nvinfo : EIATTR_REGCOUNT
	.align		4
        /*0000*/ 	.byte	0x04, 0x2f
        /*0002*/ 	.short	(.L_15 - .L_14)
	.align		4
.L_14:
        /*0004*/ 	.word	index@(_ZN7cutlass13device_kernelINS_4gemm6kernel13GemmUniversalIN4cute5tupleIJiiiiEEENS1_10collective13CollectiveMmaINS1_34MainloopSm90TmaGmmaWarpSpecializedILi11ENS5_IJNS4_1CILi1EEESB_SB_EEENS1_32KernelTmaWarpSpecializedPingpongEEENS5_IJNSA_ILi64EEENSA_ILi256EEENSA_ILi32EEEEEENS_6half_tENS5_IJSB_llEEESJ_SK_NS4_8TiledMMAINS4_8MMA_AtomIJNS4_4SM904GMMA26MMA_64x256x16_F32F16F16_SSILNSO_5MajorE1ELSQ_1ELNSO_7ScaleInE1ELSR_1EEEEEENS4_6LayoutISC_NS5_IJNSA_ILi0EEESV_SV_EEEEENS5_IJNS4_10UnderscoreESY_SY_EEEEENS4_13SM90_TMA_LOADENS4_14ComposedLayoutINS4_7SwizzleILi3ELi4ELi3EEENS4_18smem_ptr_flag_bitsILi16EEENSU_INS5_IJSF_NSA_ILi8EEEEEENS5_IJSB_SF_EEEEEEEvNS4_8identityES11_S1B_vS1C_EENS_8epilogue10collective6detail29Sm90TmaWarpSpecializedAdapterINS1F_15DefaultEpilogueISJ_NS5_IJlSB_lEEES1J_NS1E_6thread17LinearCombinationISJ_Li1EffLNS1K_9ScaleType4KindE0ELNS_15FloatRoundStyleE2ESJ_EENS1_15EpilogueDefaultEEEEEvvEEEEvNT_6ParamsE)
        /*0008*/ 	.word	0x000000a8


	//----- nvinfo : EIATTR_FRAME_SIZE
	.align		4
.L_15:
        /*000c*/ 	.byte	0x04, 0x11
        /*000e*/ 	.short	(.L_17 - .L_16)
	.align		4
.L_16:
        /*0010*/ 	.word	index@(_ZN7cutlass13device_kernelINS_4gemm6kernel13GemmUniversalIN4cute5tupleIJiiiiEEENS1_10collective13CollectiveMmaINS1_34MainloopSm90TmaGmmaWarpSpecializedILi11ENS5_IJNS4_1CILi1EEESB_SB_EEENS1_32KernelTmaWarpSpecializedPingpongEEENS5_IJNSA_ILi64EEENSA_ILi256EEENSA_ILi32EEEEEENS_6half_tENS5_IJSB_llEEESJ_SK_NS4_8TiledMMAINS4_8MMA_AtomIJNS4_4SM904GMMA26MMA_64x256x16_F32F16F16_SSILNSO_5MajorE1ELSQ_1ELNSO_7ScaleInE1ELSR_1EEEEEENS4_6LayoutISC_NS5_IJNSA_ILi0EEESV_SV_EEEEENS5_IJNS4_10UnderscoreESY_SY_EEEEENS4_13SM90_TMA_LOADENS4_14ComposedLayoutINS4_7SwizzleILi3ELi4ELi3EEENS4_18smem_ptr_flag_bitsILi16EEENSU_INS5_IJSF_NSA_ILi8EEEEEENS5_IJSB_SF_EEEEEEEvNS4_8identityES11_S1B_vS1C_EENS_8epilogue10collective6detail29Sm90TmaWarpSpecializedAdapterINS1F_15DefaultEpilogueISJ_NS5_IJlSB_lEEES1J_NS1E_6thread17LinearCombinationISJ_Li1EffLNS1K_9ScaleType4KindE0ELNS_15FloatRoundStyleE2ESJ_EENS1_15EpilogueDefaultEEEEEvvEEEEvNT_6ParamsE)
        /*0014*/ 	.word	0x00000008


	//----- nvinfo : EIATTR_MIN_STACK_SIZE
	.align		4
.L_17:
        /*0018*/ 	.byte	0x04, 0x12
        /*001a*/ 	.short	(.L_19 - .L_18)
	.align		4
.L_18:
        /*001c*/ 	.word	index@(_ZN7cutlass13device_kernelINS_4gemm6kernel13GemmUniversalIN4cute5tupleIJiiiiEEENS1_10collective13CollectiveMmaINS1_34MainloopSm90TmaGmmaWarpSpecializedILi11ENS5_IJNS4_1CILi1EEESB_SB_EEENS1_32KernelTmaWarpSpecializedPingpongEEENS5_IJNSA_ILi64EEENSA_ILi256EEENSA_ILi32EEEEEENS_6half_tENS5_IJSB_llEEESJ_SK_NS4_8TiledMMAINS4_8MMA_AtomIJNS4_4SM904GMMA26MMA_64x256x16_F32F16F16_SSILNSO_5MajorE1ELSQ_1ELNSO_7ScaleInE1ELSR_1EEEEEENS4_6LayoutISC_NS5_IJNSA_ILi0EEESV_SV_EEEEENS5_IJNS4_10UnderscoreESY_SY_EEEEENS4_13SM90_TMA_LOADENS4_14ComposedLayoutINS4_7SwizzleILi3ELi4ELi3EEENS4_18smem_ptr_flag_bitsILi16EEENSU_INS5_IJSF_NSA_ILi8EEEEEENS5_IJSB_SF_EEEEEEEvNS4_8identityES11_S1B_vS1C_EENS_8epilogue10collective6detail29Sm90TmaWarpSpecializedAdapterINS1F_15DefaultEpilogueISJ_NS5_IJlSB_lEEES1J_NS1E_6thread17LinearCombinationISJ_Li1EffLNS1K_9ScaleType4KindE0ELNS_15FloatRoundStyleE2ESJ_EENS1_15EpilogueDefaultEEEEEvvEEEEvNT_6ParamsE)
        /*0020*/ 	.word	0x00000008
.L_19:


//--------------------- .nv.compat                --------------------------
	.section	.nv.compat,"",@"SHT_CUDA_COMPAT_INFO"
	.align	4
        /*0000*/ 	.byte	0x02, 0x09, 0x01, 0x00, 0x02, 0x02, 0x04, 0x00, 0x02, 0x05, 0x05, 0x00, 0x03, 0x07, 0x01, 0x01
        /*0010*/ 	.byte	0x02, 0x03, 0x01, 0x00, 0x02, 0x06, 0x01, 0x00, 0x04, 0x0b, 0x08, 0x00, 0x00, 0x00, 0x00, 0x00
        /*0020*/ 	.byte	0x00, 0x00, 0x00, 0x00


//--------------------- .nv.info._ZN7cutlass13device_kernelINS_4gemm6kernel13GemmUniversalIN4cute5tupleIJiiiiEEENS1_10collective13CollectiveMmaINS1_34MainloopSm90TmaGmmaWarpSpecializedILi11ENS5_IJNS4_1CILi1EEESB_SB_EEENS1_32KernelTmaWarpSpecializedPingpongEEENS5_IJNSA_ILi64EEENSA_ILi256EEENSA_ILi32EEEEEENS_6half_tENS5_IJSB_llEEESJ_SK_NS4_8TiledMMAINS4_8MMA_AtomIJNS4_4SM904GMMA26MMA_64x256x16_F32F16F16_SSILNSO_5MajorE1ELSQ_1ELNSO_7ScaleInE1ELSR_1EEEEEENS4_6LayoutISC_NS5_IJNSA_ILi0EEESV_SV_EEEEENS5_IJNS4_10UnderscoreESY_SY_EEEEENS4_13SM90_TMA_LOADENS4_14ComposedLayoutINS4_7SwizzleILi3ELi4ELi3EEENS4_18smem_ptr_flag_bitsILi16EEENSU_INS5_IJSF_NSA_ILi8EEEEEENS5_IJSB_SF_EEEEEEEvNS4_8identityES11_S1B_vS1C_EENS_8epilogue10collective6detail29Sm90TmaWarpSpecializedAdapterINS1F_15DefaultEpilogueISJ_NS5_IJlSB_lEEES1J_NS1E_6thread17LinearCombinationISJ_Li1EffLNS1K_9ScaleType4KindE0ELNS_15FloatRoundStyleE2ESJ_EENS1_15EpilogueDefaultEEEEEvvEEEEvNT_6ParamsE --------------------------
	.section	.nv.info._ZN7cutlass13device_kernelINS_4gemm6kernel13GemmUniversalIN4cute5tupleIJiiiiEEENS1_10collective13CollectiveMmaINS1_34MainloopSm90TmaGmmaWarpSpecializedILi11ENS5_IJNS4_1CILi1EEESB_SB_EEENS1_32KernelTmaWarpSpecializedPingpongEEENS5_IJNSA_ILi64EEENSA_ILi256EEENSA_ILi32EEEEEENS_6half_tENS5_IJSB_llEEESJ_SK_NS4_8TiledMMAINS4_8MMA_AtomIJNS4_4SM904GMMA26MMA_64x256x16_F32F16F16_SSILNSO_5MajorE1ELSQ_1ELNSO_7ScaleInE1ELSR_1EEEEEENS4_6LayoutISC_NS5_IJNSA_ILi0EEESV_SV_EEEEENS5_IJNS4_10UnderscoreESY_SY_EEEEENS4_13SM90_TMA_LOADENS4_14ComposedLayoutINS4_7SwizzleILi3ELi4ELi3EEENS4_18smem_ptr_flag_bitsILi16EEENSU_INS5_IJSF_NSA_ILi8EEEEEENS5_IJSB_SF_EEEEEEEvNS4_8identityES11_S1B_vS1C_EENS_8epilogue10collective6detail29Sm90TmaWarpSpecializedAdapterINS1F_15DefaultEpilogueISJ_NS5_IJlSB_lEEES1J_NS1E_6thread17LinearCombinationISJ_Li1EffLNS1K_9ScaleType4KindE0ELNS_15FloatRoundStyleE2ESJ_EENS1_15EpilogueDefaultEEEEEvvEEEEvNT_6ParamsE,"",@"SHT_CUDA_INFO"
	.sectionflags	@""
	.align	4


	//----- nvinfo : EIATTR_CUDA_API_VERSION
	.align		4
        /*0000*/ 	.byte	0x04, 0x37
        /*0002*/ 	.short	(.L_21 - .L_20)
.L_20:
        /*0004*/ 	.word	0x00000082


	//----- nvinfo : EIATTR_KPARAM_INFO
	.align		4
.L_21:
        /*0008*/ 	.byte	0x04, 0x17
        /*000a*/ 	.short	(.L_23 - .L_22)
.L_22:
        /*000c*/ 	.word	0x00000000
        /*0010*/ 	.short	0x0000
        /*0012*/ 	.short	0x0070
        /*0014*/ 	.byte	0x00, 0xf0, 0x01, 0x10


	//----- nvinfo : EIATTR_SPARSE_MMA_MASK
	.align		4
.L_23:
        /*0018*/ 	.byte	0x03, 0x50
        /*001a*/ 	.short	0x0000


	//----- nvinfo : EIATTR_MAXREG_COUNT
	.align		4
        /*001c*/ 	.byte	0x03, 0x1b
        /*001e*/ 	.short	0x00a8


	//----- nvinfo : EIATTR_NUM_BARRIERS
	.align		4
        /*0020*/ 	.byte	0x02, 0x4c
        /*0022*/ 	.byte	0x01
	.zero		1


	//----- nvinfo : EIATTR_EXTERNS
	.align		4
        /*0024*/ 	.byte	0x04, 0x0f
        /*0026*/ 	.short	(.L_25 - .L_24)


	//   ....[0]....
	.align		4
.L_24:
        /*0028*/ 	.word	index@(__assertfail)


	//----- nvinfo : EIATTR_ANNOTATIONS
	.align		4
.L_25:
        /*002c*/ 	.byte	0x04, 0x55
        /*002e*/ 	.short	(.L_27 - .L_26)


	//   ....[0]....
.L_26:
        /*0030*/ 	.word	0x00000001
        /*0034*/ 	.byte	0xe0, 0x0b, 0x00, 0x00, 0x01, 0x00, 0x00, 0x00, 0x80, 0x9b, 0x00, 0x00, 0x01, 0x00, 0x00, 0x00
        /*0044*/ 	.byte	0xb0, 0xa8, 0x00, 0x00


	//----- nvinfo : EIATTR_MERCURY_ISA_VERSION
	.align		4
.L_27:
        /*0048*/ 	.byte	0x03, 0x5f
        /*004a*/ 	.short	0x0101


	//----- nvinfo : EIATTR_INT_WARP_WIDE_INSTR_OFFSETS
	.align		4
        /*004c*/ 	.byte	0x04, 0x31
        /*004e*/ 	.short	(.L_29 - .L_28)


	//   ....[0]....
.L_28:
        /*0050*/ 	.word	0x000004f0


	//   ....[1]....
        /*0054*/ 	.word	0x00000510


	//   ....[2]....
        /*0058*/ 	.word	0x00000590


	//   ....[3]....
        /*005c*/ 	.word	0x000005a0


	//   ....[4]....
        /*0060*/ 	.word	0x000005b0


	//   ....[5]....
        /*0064*/ 	.word	0x000005d0


	//   ....[6]....
        /*0068*/ 	.word	0x00000660


	//   ....[7]....
        /*006c*/ 	.word	0x00000680


	//----- nvinfo : EIATTR_COOP_GROUP_MASK_REGIDS
	.align		4
.L_29:
        /*0070*/ 	.byte	0x04, 0x29
        /*0072*/ 	.short	(.L_31 - .L_30)


	//   ....[0]....
.L_30:
        /*0074*/ 	.word	0xffffffff


	//   ....[1]....
        /*0078*/ 	.word	0xffffffff


	//   ....[2]....
        /*007c*/ 	.word	0xffffffff


	//   ....[3]....
        /*0080*/ 	.word	0xffffffff


	//   ....[4]....
        /*0084*/ 	.word	0xffffffff


	//   ....[5]....
        /*0088*/ 	.word	0xffffffff


	//----- nvinfo : EIATTR_COOP_GROUP_INSTR_OFFSETS
	.align		4
.L_31:
        /*008c*/ 	.byte	0x04, 0x28
        /*008e*/ 	.short	(.L_33 - .L_32)


	//   ....[0]....
.L_32:
        /*0090*/ 	.word	0x00000070


	//   ....[1]....
        /*0094*/ 	.word	0x00000080


	//   ....[2]....
        /*0098*/ 	.word	0x00000140


	//   ....[3]....
        /*009c*/ 	.word	0x000003e0


	//   ....[4]....
        /*00a0*/ 	.word	0x00000420


	//   ....[5]....
        /*00a4*/ 	.word	0x00000470


	//----- nvinfo : EIATTR_REG_RECONFIG
	.align		4
.L_33:
        /*00a8*/ 	.byte	0x01, 0x54
	.zero		2


	//----- nvinfo : EIATTR_SYSCALL_OFFSETS
	.align		4
        /*00ac*/ 	.byte	0x04, 0x46
        /*00ae*/ 	.short	(.L_35 - .L_34)


	//   ....[0]....
.L_34:
        /*00b0*/ 	.word	0x00001690


	//----- nvinfo : EIATTR_MBARRIER_INSTR_OFFSETS
	.align		4
.L_35:
        /*00b4*/ 	.byte	0x04, 0x39
        /*00b6*/ 	.short	(.L_37 - .L_36)


	//   ....[0]....
.L_36:
        /*00b8*/ 	.word	0x00000260
        /*00bc*/ 	.word	0x000000ff
        /*00c0*/ 	.word	0x00000000
        /*00c4*/ 	.short	0x0100
        /*00c6*/ 	.byte	0x08
	.zero		1


	//   ....[1]....
        /*00c8*/ 	.word	0x00000270
        /*00cc*/ 	.word	0x000000ff
        /*00d0*/ 	.word	0x00000058
        /*00d4*/ 	.short	0x0100
        /*00d6*/ 	.byte	0x08
	.zero		1


	//   ....[2]....
        /*00d8*/ 	.word	0x00000280
        /*00dc*/ 	.word	0x000000ff
        /*00e0*/ 	.word	0x00000008
        /*00e4*/ 	.short	0x0100
        /*00e6*/ 	.byte	0x08
	.zero		1


	//   ....[3]....
        /*00e8*/ 	.word	0x00000290
        /*00ec*/ 	.word	0x000000ff
        /*00f0*/ 	.word	0x00000060
        /*00f4*/ 	.short	0x0100
        /*00f6*/ 	.byte	0x08
	.zero		1


	//   ....[4]....
        /*00f8*/ 	.word	0x000002a0
        /*00fc*/ 	.word	0x000000ff
        /*0100*/ 	.word	0x00000010
        /*0104*/ 	.short	0x0100
        /*0106*/ 	.byte	0x08
	.zero		1


	//   ....[5]....
        /*0108*/ 	.word	0x000002b0
        /*010c*/ 	.word	0x000000ff
        /*0110*/ 	.word	0x00000068
        /*0114*/ 	.short	0x0100
        /*0116*/ 	.byte	0x08
	.zero		1


	//   ....[6]....
        /*0118*/ 	.word	0x000002c0
        /*011c*/ 	.word	0x000000ff
        /*0120*/ 	.word	0x00000018
        /*0124*/ 	.short	0x0100
        /*0126*/ 	.byte	0x08
	.zero		1


	//   ....[7]....
        /*0128*/ 	.word	0x000002d0
        /*012c*/ 	.word	0x000000ff
        /*0130*/ 	.word	0x00000070
        /*0134*/ 	.short	0x0100
        /*0136*/ 	.byte	0x08
	.zero		1


	//   ....[8]....
        /*0138*/ 	.word	0x000002e0
        /*013c*/ 	.word	0x000000ff
        /*0140*/ 	.word	0x00000020
        /*0144*/ 	.short	0x0100
        /*0146*/ 	.byte	0x08
	.zero		1


	//   ....[9]....
        /*0148*/ 	.word	0x000002f0
        /*014c*/ 	.word	0x000000ff
        /*0150*/ 	.word	0x00000078
        /*0154*/ 	.short	0x0100
        /*0156*/ 	.byte	0x08
	.zero		1


	//   ....[10]....
        /*0158*/ 	.word	0x00000300
        /*015c*/ 	.word	0x000000ff
        /*0160*/ 	.word	0x00000028
        /*0164*/ 	.short	0x0100
        /*0166*/ 	.byte	0x08
	.zero		1


	//   ....[11]....
        /*0168*/ 	.word	0x00000310
        /*016c*/ 	.word	0x000000ff
        /*0170*/ 	.word	0x00000080
        /*0174*/ 	.short	0x0100
        /*0176*/ 	.byte	0x08
	.zero		1


	//   ....[12]....
        /*0178*/ 	.word	0x00000320
        /*017c*/ 	.word	0x000000ff
        /*0180*/ 	.word	0x00000030
        /*0184*/ 	.short	0x0100
        /*0186*/ 	.byte	0x08
	.zero		1


	//   ....[13]....
        /*0188*/ 	.word	0x00000330
        /*018c*/ 	.word	0x000000ff
        /*0190*/ 	.word	0x00000088
        /*0194*/ 	.short	0x0100
        /*0196*/ 	.byte	0x08
	.zero		1


	//   ....[14]....
        /*0198*/ 	.word	0x00000340
        /*019c*/ 	.word	0x000000ff
        /*01a0*/ 	.word	0x00000038
        /*01a4*/ 	.short	0x0100
        /*01a6*/ 	.byte	0x08
	.zero		1


	//   ....[15]....
        /*01a8*/ 	.word	0x00000350
        /*01ac*/ 	.word	0x000000ff
        /*01b0*/ 	.word	0x00000090
        /*01b4*/ 	.short	0x0100
        /*01b6*/ 	.byte	0x08
	.zero		1


	//   ....[16]....
        /*01b8*/ 	.word	0x00000360
        /*01bc*/ 	.word	0x000000ff
        /*01c0*/ 	.word	0x00000040
        /*01c4*/ 	.short	0x0100
        /*01c6*/ 	.byte	0x08
	.zero		1


	//   ....[17]....
        /*01c8*/ 	.word	0x00000370
        /*01cc*/ 	.word	0x000000ff
        /*01d0*/ 	.word	0x00000098
        /*01d4*/ 	.short	0x0100
        /*01d6*/ 	.byte	0x08
	.zero		1


	//   ....[18]....
        /*01d8*/ 	.word	0x00000380
        /*01dc*/ 	.word	0x000000ff
        /*01e0*/ 	.word	0x00000048
        /*01e4*/ 	.short	0x0100
        /*01e6*/ 	.byte	0x08
	.zero		1


	//   ....[19]....
        /*01e8*/ 	.word	0x00000390
        /*01ec*/ 	.word	0x000000ff
        /*01f0*/ 	.word	0x000000a0
        /*01f4*/ 	.short	0x0100
        /*01f6*/ 	.byte	0x08
	.zero		1


	//   ....[20]....
        /*01f8*/ 	.word	0x000003a0
        /*01fc*/ 	.word	0x000000ff
        /*0200*/ 	.word	0x00000050
        /*0204*/ 	.short	0x0100
        /*0206*/ 	.byte	0x08
	.zero		1


	//   ....[21]....
        /*0208*/ 	.word	0x000003b0
        /*020c*/ 	.word	0x000000ff
        /*0210*/ 	.word	0x000000a8
        /*0214*/ 	.short	0x0100
        /*0216*/ 	.byte	0x08
	.zero		1


	//   ....[22]....
        /*0218*/ 	.word	0x000006c0
        /*021c*/ 	.word	0x000000ff
        /*0220*/ 	.word	0x000000e0
        /*0224*/ 	.short	0x0100
        /*0226*/ 	.byte	0x08
	.zero		1


	//   ....[23]....
        /*0228*/ 	.word	0x00000730
        /*022c*/ 	.word	0x000000ff
        /*0230*/ 	.word	0x000000e8
        /*0234*/ 	.short	0x0100
        /*0236*/ 	.byte	0x08
	.zero		1


	//   ....[24]....
        /*0238*/ 	.word	0x00000750
        /*023c*/ 	.word	0x000000ff
        /*0240*/ 	.word	0x000000c0
        /*0244*/ 	.short	0x0100
        /*0246*/ 	.byte	0x09
	.zero		1


	//   ....[25]....
        /*0248*/ 	.word	0x00000760
        /*024c*/ 	.word	0x000000ff
        /*0250*/ 	.word	0x000000c8
        /*0254*/ 	.short	0x0100
        /*0256*/ 	.byte	0x09
	.zero		1


	//   ....[26]....
        /*0258*/ 	.word	0x00000770
        /*025c*/ 	.word	0x000000ff
        /*0260*/ 	.word	0x000000d0
        /*0264*/ 	.short	0x0100
        /*0266*/ 	.byte	0x09
	.zero		1


	//   ....[27]....
        /*0268*/ 	.word	0x00000780
        /*026c*/ 	.word	0x000000ff
        /*0270*/ 	.word	0x000000d8
        /*0274*/ 	.short	0x0100
        /*0276*/ 	.byte	0x09
	.zero		1


	//   ....[28]....
        /*0278*/ 	.word	0x00001570
        /*027c*/ 	.word	0x0000009d
        /*0280*/ 	.word	0x00000000
        /*0284*/ 	.short	0x010a
        /*0286*/ 	.byte	0x2a
	.zero		1


	//   ....[29]....
        /*0288*/ 	.word	0x00001710
        /*028c*/ 	.word	0x00000003
        /*0290*/ 	.word	0x00000000
        /*0294*/ 	.short	0x010a
        /*0296*/ 	.byte	0x3f
	.zero		1


	//   ....[30]....
        /*0298*/ 	.word	0x00001770
        /*029c*/ 	.word	0x00000003
        /*02a0*/ 	.word	0x00000000
        /*02a4*/ 	.short	0x010a
        /*02a6*/ 	.byte	0x3f
	.zero		1


	//   ....[31]....
        /*02a8*/ 	.word	0x000019d0
        /*02ac*/ 	.word	0x000000ff
        /*02b0*/ 	.word	0x00000000
        /*02b4*/ 	.short	0x010a
        /*02b6*/ 	.byte	0x04
	.zero		1


	//   ....[32]....
        /*02b8*/ 	.word	0x00001a10
        /*02bc*/ 	.word	0x000000ff
        /*02c0*/ 	.word	0x00000000
        /*02c4*/ 	.short	0x010a
        /*02c6*/ 	.byte	0x04
	.zero		1


	//   ....[33]....
        /*02c8*/ 	.word	0x00001b80
        /*02cc*/ 	.word	0x000000ff
        /*02d0*/ 	.word	0x00000000
        /*02d4*/ 	.short	0x0101
        /*02d6*/ 	.byte	0x04
	.zero		1


	//   ....[34]....
        /*02d8*/ 	.word	0x00001c70
        /*02dc*/ 	.word	0x0000009e
        /*02e0*/ 	.word	0x00000000
        /*02e4*/ 	.short	0x0101
        /*02e6*/ 	.byte	0x2d
	.zero		1


	//   ....[35]....
        /*02e8*/ 	.word	0x00001d40
        /*02ec*/ 	.word	0x000000ff
        /*02f0*/ 	.word	0x00000000
        /*02f4*/ 	.short	0x0101
        /*02f6*/ 	.byte	0x06
	.zero		1


	//   ....[36]....
        /*02f8*/ 	.word	0x00001df0
        /*02fc*/ 	.word	0x0000009d
        /*0300*/ 	.word	0x00000010
        /*0304*/ 	.short	0x010a
        /*0306*/ 	.byte	0x2a
	.zero		1


	//   ....[37]....
        /*0308*/ 	.word	0x00009ba0
        /*030c*/ 	.word	0x000000a0
        /*0310*/ 	.word	0x00000000
        /*0314*/ 	.short	0x0101
        /*0316*/ 	.byte	0x2d
	.zero		1


	//   ....[38]....
        /*0318*/ 	.word	0x0000a540
        /*031c*/ 	.word	0x0000000a
        /*0320*/ 	.word	0x00000058
        /*0324*/ 	.short	0x010a
        /*0326*/ 	.byte	0x3f
	.zero		1


	//   ....[39]....
        /*0328*/ 	.word	0x0000a9c0
        /*032c*/ 	.word	0x00000005
        /*0330*/ 	.word	0x000000e8
        /*0334*/ 	.short	0x0101
        /*0336*/ 	.byte	0x3f
	.zero		1


	//   ....[40]....
        /*0338*/ 	.word	0x0000b140
        /*033c*/ 	.word	0x00000009
        /*0340*/ 	.word	0x00000000
        /*0344*/ 	.short	0x010a
        /*0346*/ 	.byte	0x3f
	.zero		1


	//   ....[41]....
        /*0348*/ 	.word	0x0000b1c0
        /*034c*/ 	.word	0x00000008
        /*0350*/ 	.word	0x00000000
        /*0354*/ 	.short	0x010a
        /*0356*/ 	.byte	0x3f
	.zero		1


	//   ....[42]....
        /*0358*/ 	.word	0x0000b250
        /*035c*/ 	.word	0x00000009
        /*0360*/ 	.word	0x00000000
        /*0364*/ 	.short	0x010a
        /*0366*/ 	.byte	0x3f
	.zero		1


	//   ....[43]....
        /*0368*/ 	.word	0x0000b2e0
        /*036c*/ 	.word	0x00000008
        /*0370*/ 	.word	0x00000000
        /*0374*/ 	.short	0x010a
        /*0376*/ 	.byte	0x3f
	.zero		1


	//   ....[44]....
        /*0378*/ 	.word	0x0000b370
        /*037c*/ 	.word	0x00000009
        /*0380*/ 	.word	0x00000000
        /*0384*/ 	.short	0x010a
        /*0386*/ 	.byte	0x3f
	.zero		1


	//   ....[45]....
        /*0388*/ 	.word	0x0000b400
        /*038c*/ 	.word	0x00000008
        /*0390*/ 	.word	0x00000000
        /*0394*/ 	.short	0x010a
        /*0396*/ 	.byte	0x3f
	.zero		1


	//   ....[46]....
        /*0398*/ 	.word	0x0000b490
        /*039c*/ 	.word	0x00000009
        /*03a0*/ 	.word	0x00000000
        /*03a4*/ 	.short	0x010a
        /*03a6*/ 	.byte	0x3f
	.zero		1


	//   ....[47]....
        /*03a8*/ 	.word	0x0000b520
        /*03ac*/ 	.word	0x00000008
        /*03b0*/ 	.word	0x00000000
        /*03b4*/ 	.short	0x010a
        /*03b6*/ 	.byte	0x3f
	.zero		1


	//   ....[48]....
        /*03b8*/ 	.word	0x0000b5b0
        /*03bc*/ 	.word	0x00000009
        /*03c0*/ 	.word	0x00000000
        /*03c4*/ 	.short	0x010a
        /*03c6*/ 	.byte	0x3f
	.zero		1


	//   ....[49]....
        /*03c8*/ 	.word	0x0000b640
        /*03cc*/ 	.word	0x00000006
        /*03d0*/ 	.word	0x00000000
        /*03d4*/ 	.short	0x010a
        /*03d6*/ 	.byte	0x3f
	.zero		1


	//   ....[50]....
        /*03d8*/ 	.word	0x0000b6d0
        /*03dc*/ 	.word	0x00000003
        /*03e0*/ 	.word	0x00000000
        /*03e4*/ 	.short	0x010a
        /*03e6*/ 	.byte	0x3f
	.zero		1


	//   ....[51]....
        /*03e8*/ 	.word	0x0000b730
        /*03ec*/ 	.word	0x0000009f
        /*03f0*/ 	.word	0x00000000
        /*03f4*/ 	.short	0x010a
        /*03f6*/ 	.byte	0x3f
	.zero		1


	//   ....[52]....
        /*03f8*/ 	.word	0x0000b780
        /*03fc*/ 	.word	0x00000003
        /*0400*/ 	.word	0x00000000
        /*0404*/ 	.short	0x010a
        /*0406*/ 	.byte	0x3f
	.zero		1


	//   ....[53]....
        /*0408*/ 	.word	0x0000b7e0
        /*040c*/ 	.word	0x00000004
        /*0410*/ 	.word	0x00000000
        /*0414*/ 	.short	0x010a
        /*0416*/ 	.byte	0x3f
	.zero		1


	//   ....[54]....
        /*0418*/ 	.word	0x0000b830
        /*041c*/ 	.word	0x0000009f
        /*0420*/ 	.word	0x00000010
        /*0424*/ 	.short	0x010a
        /*0426*/ 	.byte	0x3f
	.zero		1


	//   ....[55]....
        /*0428*/ 	.word	0x0000b900
        /*042c*/ 	.word	0x0000000a
        /*0430*/ 	.word	0x00000058
        /*0434*/ 	.short	0x010a
        /*0436*/ 	.byte	0x3f
	.zero		1


	//   ....[56]....
        /*0438*/ 	.word	0x0000b9d0
        /*043c*/ 	.word	0x00000009
        /*0440*/ 	.word	0x00000000
        /*0444*/ 	.short	0x010a
        /*0446*/ 	.byte	0x3f
	.zero		1


	//   ....[57]....
        /*0448*/ 	.word	0x0000ba20
        /*044c*/ 	.word	0x00000008
        /*0450*/ 	.word	0x00000000
        /*0454*/ 	.short	0x010a
        /*0456*/ 	.byte	0x3f
	.zero		1


	//   ....[58]....
        /*0458*/ 	.word	0x0000ba70
        /*045c*/ 	.word	0x00000009
        /*0460*/ 	.word	0x00000000
        /*0464*/ 	.short	0x010a
        /*0466*/ 	.byte	0x3f
	.zero		1


	//   ....[59]....
        /*0468*/ 	.word	0x0000bac0
        /*046c*/ 	.word	0x00000008
        /*0470*/ 	.word	0x00000000
        /*0474*/ 	.short	0x010a
        /*0476*/ 	.byte	0x3f
	.zero		1


	//   ....[60]....
        /*0478*/ 	.word	0x0000bb10
        /*047c*/ 	.word	0x00000009
        /*0480*/ 	.word	0x00000000
        /*0484*/ 	.short	0x010a
        /*0486*/ 	.byte	0x3f
	.zero		1


	//   ....[61]....
        /*0488*/ 	.word	0x0000bb60
        /*048c*/ 	.word	0x00000008
        /*0490*/ 	.word	0x00000000
        /*0494*/ 	.short	0x010a
        /*0496*/ 	.byte	0x3f
	.zero		1


	//   ....[62]....
        /*0498*/ 	.word	0x0000bbb0
        /*049c*/ 	.word	0x00000009
        /*04a0*/ 	.word	0x00000000
        /*04a4*/ 	.short	0x010a
        /*04a6*/ 	.byte	0x3f
	.zero		1


	//   ....[63]....
        /*04a8*/ 	.word	0x0000bc00
        /*04ac*/ 	.word	0x00000008
        /*04b0*/ 	.word	0x00000000
        /*04b4*/ 	.short	0x010a
        /*04b6*/ 	.byte	0x3f
	.zero		1


	//   ....[64]....
        /*04b8*/ 	.word	0x0000bc50
        /*04bc*/ 	.word	0x00000009
        /*04c0*/ 	.word	0x00000000
        /*04c4*/ 	.short	0x010a
        /*04c6*/ 	.byte	0x3f
	.zero		1


	//   ....[65]....
        /*04c8*/ 	.word	0x0000bca0
        /*04cc*/ 	.word	0x00000006
        /*04d0*/ 	.word	0x00000000
        /*04d4*/ 	.short	0x010a
        /*04d6*/ 	.byte	0x3f
	.zero		1


	//----- nvinfo : EIATTR_NUM_MBARRIERS
	.align		4
.L_37:
        /*04d8*/ 	.byte	0x03, 0x38
        /*04da*/ 	.short	0x001c


	//----- nvinfo : EIATTR_EXIT_INSTR_OFFSETS
	.align		4
        /*04dc*/ 	.byte	0x04, 0x1c
        /*04de*/ 	.short	(.L_39 - .L_38)


	//   ....[0]....
.L_38:
        /*04e0*/ 	.word	0x00001290


	//   ....[1]....
        /*04e4*/ 	.word	0x000012f0


	//   ....[2]....
        /*04e8*/ 	.word	0x0000a230


	//   ....[3]....
        /*04ec*/ 	.word	0x0000a260


	//   ....[4]....
        /*04f0*/ 	.word	0x0000b720


	//----- nvinfo : EIATTR_MAX_THREADS
	.align		4
.L_39:
        /*04f4*/ 	.byte	0x04, 0x05
        /*04f6*/ 	.short	(.L_41 - .L_40)
.L_40:
        /*04f8*/ 	.word	0x00000180
        /*04fc*/ 	.word	0x00000001
        /*0500*/ 	.word	0x00000001


	//----- nvinfo : EIATTR_CRS_STACK_SIZE
	.align		4
.L_41:
        /*0504*/ 	.byte	0x04, 0x1e
        /*0506*/ 	.short	(.L_43 - .L_42)
.L_42:
        /*0508*/ 	.word	0x00000000


	//----- nvinfo : EIATTR_CBANK_PARAM_SIZE
	.align		4
.L_43:
        /*050c*/ 	.byte	0x03, 0x19
        /*050e*/ 	.short	0x0470


	//----- nvinfo : EIATTR_PARAM_CBANK
	.align		4
        /*0510*/ 	.byte	0x04, 0x0a
        /*0512*/ 	.short	(.L_45 - .L_44)
	.align		4
.L_44:
        /*0514*/ 	.word	index@(.nv.constant0._ZN7cutlass13device_kernelINS_4gemm6kernel13GemmUniversalIN4cute5tupleIJiiiiEEENS1_10collective13CollectiveMmaINS1_34MainloopSm90TmaGmmaWarpSpecializedILi11ENS5_IJNS4_1CILi1EEESB_SB_EEENS1_32KernelTmaWarpSpecializedPingpongEEENS5_IJNSA_ILi64EEENSA_ILi256EEENSA_ILi32EEEEEENS_6half_tENS5_IJSB_llEEESJ_SK_NS4_8TiledMMAINS4_8MMA_AtomIJNS4_4SM904GMMA26MMA_64x256x16_F32F16F16_SSILNSO_5MajorE1ELSQ_1ELNSO_7ScaleInE1ELSR_1EEEEEENS4_6LayoutISC_NS5_IJNSA_ILi0EEESV_SV_EEEEENS5_IJNS4_10UnderscoreESY_SY_EEEEENS4_13SM90_TMA_LOADENS4_14ComposedLayoutINS4_7SwizzleILi3ELi4ELi3EEENS4_18smem_ptr_flag_bitsILi16EEENSU_INS5_IJSF_NSA_ILi8EEEEEENS5_IJSB_SF_EEEEEEEvNS4_8identityES11_S1B_vS1C_EENS_8epilogue10collective6detail29Sm90TmaWarpSpecializedAdapterINS1F_15DefaultEpilogueISJ_NS5_IJlSB_lEEES1J_NS1E_6thread17LinearCombinationISJ_Li1EffLNS1K_9ScaleType4KindE0ELNS_15FloatRoundStyleE2ESJ_EENS1_15EpilogueDefaultEEEEEvvEEEEvNT_6ParamsE)
        /*0518*/ 	.short	0x0210
        /*051a*/ 	.short	0x0470


	//----- nvinfo : EIATTR_SW_WAR
	.align		4
.L_45:
        /*051c*/ 	.byte	0x04, 0x36
        /*051e*/ 	.short	(.L_47 - .L_46)
.L_46:
        /*0520*/ 	.word	0x00000008
.L_47:


//--------------------- .nv.callgraph             --------------------------
	.section	.nv.callgraph,"",@"SHT_CUDA_CALLGRAPH"
	.align	4
	.sectionentsize	8
	.align		4
        /*0000*/ 	.word	0x00000000
	.align		4
        /*0004*/ 	.word	0xffffffff
	.align		4
        /*0008*/ 	.word	index@(_ZN7cutlass13device_kernelINS_4gemm6kernel13GemmUniversalIN4cute5tupleIJiiiiEEENS1_10collective13CollectiveMmaINS1_34MainloopSm90TmaGmmaWarpSpecializedILi11ENS5_IJNS4_1CILi1EEESB_SB_EEENS1_32KernelTmaWarpSpecializedPingpongEEENS5_IJNSA_ILi64EEENSA_ILi256EEENSA_ILi32EEEEEENS_6half_tENS5_IJSB_llEEESJ_SK_NS4_8TiledMMAINS4_8MMA_AtomIJNS4_4SM904GMMA26MMA_64x256x16_F32F16F16_SSILNSO_5MajorE1ELSQ_1ELNSO_7ScaleInE1ELSR_1EEEEEENS4_6LayoutISC_NS5_IJNSA_ILi0EEESV_SV_EEEEENS5_IJNS4_10UnderscoreESY_SY_EEEEENS4_13SM90_TMA_LOADENS4_14ComposedLayoutINS4_7SwizzleILi3ELi4ELi3EEENS4_18smem_ptr_flag_bitsILi16EEENSU_INS5_IJSF_NSA_ILi8EEEEEENS5_IJSB_SF_EEEEEEEvNS4_8identityES11_S1B_vS1C_EENS_8epilogue10collective6detail29Sm90TmaWarpSpecializedAdapterINS1F_15DefaultEpilogueISJ_NS5_IJlSB_lEEES1J_NS1E_6thread17LinearCombinationISJ_Li1EffLNS1K_9ScaleType4KindE0ELNS_15FloatRoundStyleE2ESJ_EENS1_15EpilogueDefaultEEEEEvvEEEEvNT_6ParamsE)
	.align		4
        /*000c*/ 	.word	index@(__assertfail)
	.align		4
        /*0010*/ 	.word	0x00000000
	.align		4
        /*0014*/ 	.word	0xfffffffe
	.align		4
        /*0018*/ 	.word	0x00000000
	.align		4
        /*001c*/ 	.word	0xfffffffd
	.align		4
        /*0020*/ 	.word	0x00000000
	.align		4
        /*0024*/ 	.word	0xfffffffc


//--------------------- .nv.constant4             --------------------------
	.section	.nv.constant4,"a",@progbits
	.align	8
	.align		8
.nv.constant4:
        /*0000*/ 	.dword	__assertfail
	.align		8
        /*0008*/ 	.dword	__unnamed_1
	.align		8
        /*0010*/ 	.dword	_ZN39_INTERNAL_42db2209_4_k_cu_261ce5b0_26194cuda3std3__45__cpo5beginE
	.align		8
        /*0018*/ 	.dword	_ZN39_INTERNAL_42db2209_4_k_cu_261ce5b0_26194cuda3std3__45__cpo3endE
	.align		8
        /*0020*/ 	.dword	_ZN39_INTERNAL_42db2209_4_k_cu_261ce5b0_26194cuda3std3__45__cpo6cbeginE
	.align		8
        /*0028*/ 	.dword	_ZN39_INTERNAL_42db2209_4_k_cu_261ce5b0_26194cuda3std3__45__cpo4cendE
	.align		8
        /*0030*/ 	.dword	_ZN39_INTERNAL_42db2209_4_k_cu_261ce5b0_26194cuda3std3__441_GLOBAL__N__42db2209_4_k_cu_261ce5b0_26196ignoreE
	.align		8
        /*0038*/ 	.dword	_ZN39_INTERNAL_42db2209_4_k_cu_261ce5b0_26194cuda3std3__419piecewise_constructE
	.align		8
        /*0040*/ 	.dword	_ZN39_INTERNAL_42db2209_4_k_cu_261ce5b0_26194cuda3std3__48in_placeE
	.align		8
        /*0048*/ 	.dword	_ZN39_INTERNAL_42db2209_4_k_cu_261ce5b0_26194cuda3std6ranges3__45__cpo4swapE
	.align		8
        /*0050*/ 	.dword	_ZN39_INTERNAL_42db2209_4_k_cu_261ce5b0_26194cuda3std6ranges3__45__cpo9iter_moveE
	.align		8
        /*0058*/ 	.dword	_ZN39_INTERNAL_42db2209_4_k_cu_261ce5b0_26194cute7productE
	.align		8
        /*0060*/ 	.dword	_ZN39_INTERNAL_42db2209_4_k_cu_261ce5b0_26194cute1_E
	.align		8
        /*0068*/ 	.dword	$str$22
	.align		8
        /*0070*/ 	.dword	$str$23


//--------------------- .text._ZN7cutlass13device_kernelINS_4gemm6kernel13GemmUniversalIN4cute5tupleIJiiiiEEENS1_10collective13CollectiveMmaINS1_34MainloopSm90TmaGmmaWarpSpecializedILi11ENS5_IJNS4_1CILi1EEESB_SB_EEENS1_32KernelTmaWarpSpecializedPingpongEEENS5_IJNSA_ILi64EEENSA_ILi256EEENSA_ILi32EEEEEENS_6half_tENS5_IJSB_llEEESJ_SK_NS4_8TiledMMAINS4_8MMA_AtomIJNS4_4SM904GMMA26MMA_64x256x16_F32F16F16_SSILNSO_5MajorE1ELSQ_1ELNSO_7ScaleInE1ELSR_1EEEEEENS4_6LayoutISC_NS5_IJNSA_ILi0EEESV_SV_EEEEENS5_IJNS4_10UnderscoreESY_SY_EEEEENS4_13SM90_TMA_LOADENS4_14ComposedLayoutINS4_7SwizzleILi3ELi4ELi3EEENS4_18smem_ptr_flag_bitsILi16EEENSU_INS5_IJSF_NSA_ILi8EEEEEENS5_IJSB_SF_EEEEEEEvNS4_8identityES11_S1B_vS1C_EENS_8epilogue10collective6detail29Sm90TmaWarpSpecializedAdapterINS1F_15DefaultEpilogueISJ_NS5_IJlSB_lEEES1J_NS1E_6thread17LinearCombinationISJ_Li1EffLNS1K_9ScaleType4KindE0ELNS_15FloatRoundStyleE2ESJ_EENS1_15EpilogueDefaultEEEEEvvEEEEvNT_6ParamsE --------------------------
	.section	.text._ZN7cutlass13device_kernelINS_4gemm6kernel13GemmUniversalIN4cute5tupleIJiiiiEEENS1_10collective13CollectiveMmaINS1_34MainloopSm90TmaGmmaWarpSpecializedILi11ENS5_IJNS4_1CILi1EEESB_SB_EEENS1_32KernelTmaWarpSpecializedPingpongEEENS5_IJNSA_ILi64EEENSA_ILi256EEENSA_ILi32EEEEEENS_6half_tENS5_IJSB_llEEESJ_SK_NS4_8TiledMMAINS4_8MMA_AtomIJNS4_4SM904GMMA26MMA_64x256x16_F32F16F16_SSILNSO_5MajorE1ELSQ_1ELNSO_7ScaleInE1ELSR_1EEEEEENS4_6LayoutISC_NS5_IJNSA_ILi0EEESV_SV_EEEEENS5_IJNS4_10UnderscoreESY_SY_EEEEENS4_13SM90_TMA_LOADENS4_14ComposedLayoutINS4_7SwizzleILi3ELi4ELi3EEENS4_18smem_ptr_flag_bitsILi16EEENSU_INS5_IJSF_NSA_ILi8EEEEEENS5_IJSB_SF_EEEEEEEvNS4_8identityES11_S1B_vS1C_EENS_8epilogue10collective6detail29Sm90TmaWarpSpecializedAdapterINS1F_15DefaultEpilogueISJ_NS5_IJlSB_lEEES1J_NS1E_6thread17LinearCombinationISJ_Li1EffLNS1K_9ScaleType4KindE0ELNS_15FloatRoundStyleE2ESJ_EENS1_15EpilogueDefaultEEEEEvvEEEEvNT_6ParamsE,"ax",@progbits
	.align	128
.text._ZN7cutlass13device_kernelINS_4gemm6kernel13GemmUniversalIN4cute5tupleIJiiiiEEENS1_10collective13CollectiveMmaINS1_34MainloopSm90TmaGmmaWarpSpecializedILi11ENS5_IJNS4_1CILi1EEESB_SB_EEENS1_32KernelTmaWarpSpecializedPingpongEEENS5_IJNSA_ILi64EEENSA_ILi256EEENSA_ILi32EEEEEENS_6half_tENS5_IJSB_llEEESJ_SK_NS4_8TiledMMAINS4_8MMA_AtomIJNS4_4SM904GMMA26MMA_64x256x16_F32F16F16_SSILNSO_5MajorE1ELSQ_1ELNSO_7ScaleInE1ELSR_1EEEEEENS4_6LayoutISC_NS5_IJNSA_ILi0EEESV_SV_EEEEENS5_IJNS4_10UnderscoreESY_SY_EEEEENS4_13SM90_TMA_LOADENS4_14ComposedLayoutINS4_7SwizzleILi3ELi4ELi3EEENS4_18smem_ptr_flag_bitsILi16EEENSU_INS5_IJSF_NSA_ILi8EEEEEENS5_IJSB_SF_EEEEEEEvNS4_8identityES11_S1B_vS1C_EENS_8epilogue10collective6detail29Sm90TmaWarpSpecializedAdapterINS1F_15DefaultEpilogueISJ_NS5_IJlSB_lEEES1J_NS1E_6thread17LinearCombinationISJ_Li1EffLNS1K_9ScaleType4KindE0ELNS_15FloatRoundStyleE2ESJ_EENS1_15EpilogueDefaultEEEEEvvEEEEvNT_6ParamsE:
        .type           _ZN7cutlass13device_kernelINS_4gemm6kernel13GemmUniversalIN4cute5tupleIJiiiiEEENS1_10collective13CollectiveMmaINS1_34MainloopSm90TmaGmmaWarpSpecializedILi11ENS5_IJNS4_1CILi1EEESB_SB_EEENS1_32KernelTmaWarpSpecializedPingpongEEENS5_IJNSA_ILi64EEENSA_ILi256EEENSA_ILi32EEEEEENS_6half_tENS5_IJSB_llEEESJ_SK_NS4_8TiledMMAINS4_8MMA_AtomIJNS4_4SM904GMMA26MMA_64x256x16_F32F16F16_SSILNSO_5MajorE1ELSQ_1ELNSO_7ScaleInE1ELSR_1EEEEEENS4_6LayoutISC_NS5_IJNSA_ILi0EEESV_SV_EEEEENS5_IJNS4_10UnderscoreESY_SY_EEEEENS4_13SM90_TMA_LOADENS4_14ComposedLayoutINS4_7SwizzleILi3ELi4ELi3EEENS4_18smem_ptr_flag_bitsILi16EEENSU_INS5_IJSF_NSA_ILi8EEEEEENS5_IJSB_SF_EEEEEEEvNS4_8identityES11_S1B_vS1C_EENS_8epilogue10collective6detail29Sm90TmaWarpSpecializedAdapterINS1F_15DefaultEpilogueISJ_NS5_IJlSB_lEEES1J_NS1E_6thread17LinearCombinationISJ_Li1EffLNS1K_9ScaleType4KindE0ELNS_15FloatRoundStyleE2ESJ_EENS1_15EpilogueDefaultEEEEEvvEEEEvNT_6ParamsE,@function
        .size           _ZN7cutlass13device_kernelINS_4gemm6kernel13GemmUniversalIN4cute5tupleIJiiiiEEENS1_10collective13CollectiveMmaINS1_34MainloopSm90TmaGmmaWarpSpecializedILi11ENS5_IJNS4_1CILi1EEESB_SB_EEENS1_32KernelTmaWarpSpecializedPingpongEEENS5_IJNSA_ILi64EEENSA_ILi256EEENSA_ILi32EEEEEENS_6half_tENS5_IJSB_llEEESJ_SK_NS4_8TiledMMAINS4_8MMA_AtomIJNS4_4SM904GMMA26MMA_64x256x16_F32F16F16_SSILNSO_5MajorE1ELSQ_1ELNSO_7ScaleInE1ELSR_1EEEEEENS4_6LayoutISC_NS5_IJNSA_ILi0EEESV_SV_EEEEENS5_IJNS4_10UnderscoreESY_SY_EEEEENS4_13SM90_TMA_LOADENS4_14ComposedLayoutINS4_7SwizzleILi3ELi4ELi3EEENS4_18smem_ptr_flag_bitsILi16EEENSU_INS5_IJSF_NSA_ILi8EEEEEENS5_IJSB_SF_EEEEEEEvNS4_8identityES11_S1B_vS1C_EENS_8epilogue10collective6detail29Sm90TmaWarpSpecializedAdapterINS1F_15DefaultEpilogueISJ_NS5_IJlSB_lEEES1J_NS1E_6thread17LinearCombinationISJ_Li1EffLNS1K_9ScaleType4KindE0ELNS_15FloatRoundStyleE2ESJ_EENS1_15EpilogueDefaultEEEEEvvEEEEvNT_6ParamsE,(.L_x_340 - _ZN7cutlass13device_kernelINS_4gemm6kernel13GemmUniversalIN4cute5tupleIJiiiiEEENS1_10collective13CollectiveMmaINS1_34MainloopSm90TmaGmmaWarpSpecializedILi11ENS5_IJNS4_1CILi1EEESB_SB_EEENS1_32KernelTmaWarpSpecializedPingpongEEENS5_IJNSA_ILi64EEENSA_ILi256EEENSA_ILi32EEEEEENS_6half_tENS5_IJSB_llEEESJ_SK_NS4_8TiledMMAINS4_8MMA_AtomIJNS4_4SM904GMMA26MMA_64x256x16_F32F16F16_SSILNSO_5MajorE1ELSQ_1ELNSO_7ScaleInE1ELSR_1EEEEEENS4_6LayoutISC_NS5_IJNSA_ILi0EEESV_SV_EEEEENS5_IJNS4_10UnderscoreESY_SY_EEEEENS4_13SM90_TMA_LOADENS4_14ComposedLayoutINS4_7SwizzleILi3ELi4ELi3EEENS4_18smem_ptr_flag_bitsILi16EEENSU_INS5_IJSF_NSA_ILi8EEEEEENS5_IJSB_SF_EEEEEEEvNS4_8identityES11_S1B_vS1C_EENS_8epilogue10collective6detail29Sm90TmaWarpSpecializedAdapterINS1F_15DefaultEpilogueISJ_NS5_IJlSB_lEEES1J_NS1E_6thread17LinearCombinationISJ_Li1EffLNS1K_9ScaleType4KindE0ELNS_15FloatRoundStyleE2ESJ_EENS1_15EpilogueDefaultEEEEEvvEEEEvNT_6ParamsE)
        .other          _ZN7cutlass13device_kernelINS_4gemm6kernel13GemmUniversalIN4cute5tupleIJiiiiEEENS1_10collective13CollectiveMmaINS1_34MainloopSm90TmaGmmaWarpSpecializedILi11ENS5_IJNS4_1CILi1EEESB_SB_EEENS1_32KernelTmaWarpSpecializedPingpongEEENS5_IJNSA_ILi64EEENSA_ILi256EEENSA_ILi32EEEEEENS_6half_tENS5_IJSB_llEEESJ_SK_NS4_8TiledMMAINS4_8MMA_AtomIJNS4_4SM904GMMA26MMA_64x256x16_F32F16F16_SSILNSO_5MajorE1ELSQ_1ELNSO_7ScaleInE1ELSR_1EEEEEENS4_6LayoutISC_NS5_IJNSA_ILi0EEESV_SV_EEEEENS5_IJNS4_10UnderscoreESY_SY_EEEEENS4_13SM90_TMA_LOADENS4_14ComposedLayoutINS4_7SwizzleILi3ELi4ELi3EEENS4_18smem_ptr_flag_bitsILi16EEENSU_INS5_IJSF_NSA_ILi8EEEEEENS5_IJSB_SF_EEEEEEEvNS4_8identityES11_S1B_vS1C_EENS_8epilogue10collective6detail29Sm90TmaWarpSpecializedAdapterINS1F_15DefaultEpilogueISJ_NS5_IJlSB_lEEES1J_NS1E_6thread17LinearCombinationISJ_Li1EffLNS1K_9ScaleType4KindE0ELNS_15FloatRoundStyleE2ESJ_EENS1_15EpilogueDefaultEEEEEvvEEEEvNT_6ParamsE,@"STO_CUDA_ENTRY STV_DEFAULT"
_ZN7cutlass13device_kernelINS_4gemm6kernel13GemmUniversalIN4cute5tupleIJiiiiEEENS1_10collective13CollectiveMmaINS1_34MainloopSm90TmaGmmaWarpSpecializedILi11ENS5_IJNS4_1CILi1EEESB_SB_EEENS1_32KernelTmaWarpSpecializedPingpongEEENS5_IJNSA_ILi64EEENSA_ILi256EEENSA_ILi32EEEEEENS_6half_tENS5_IJSB_llEEESJ_SK_NS4_8TiledMMAINS4_8MMA_AtomIJNS4_4SM904GMMA26MMA_64x256x16_F32F16F16_SSILNSO_5MajorE1ELSQ_1ELNSO_7ScaleInE1ELSR_1EEEEEENS4_6LayoutISC_NS5_IJNSA_ILi0EEESV_SV_EEEEENS5_IJNS4_10UnderscoreESY_SY_EEEEENS4_13SM90_TMA_LOADENS4_14ComposedLayoutINS4_7SwizzleILi3ELi4ELi3EEENS4_18smem_ptr_flag_bitsILi16EEENSU_INS5_IJSF_NSA_ILi8EEEEEENS5_IJSB_SF_EEEEEEEvNS4_8identityES11_S1B_vS1C_EENS_8epilogue10collective6detail29Sm90TmaWarpSpecializedAdapterINS1F_15DefaultEpilogueISJ_NS5_IJlSB_lEEES1J_NS1E_6thread17LinearCombinationISJ_Li1EffLNS1K_9ScaleType4KindE0ELNS_15FloatRoundStyleE2ESJ_EENS1_15EpilogueDefaultEEEEEvvEEEEvNT_6ParamsE:
[----:B------:R-:W0:Y:S02]  /*0000*/  LDC R1, c[0x0][0x28] ;  /* 0x00000a00ff017b82 */ /* 0x000e240000000800 */
[----:B0-----:R-:W-:Y:S01]  /*0010*/  VIADD R1, R1, 0xfffffff8 ;  /* 0xfffffff801017836 */ /* 0x001fe20000000000 */
[----:B------:R-:W0:Y:S01]  /*0020*/  S2R R4, SR_TID.X ;  /* 0x0000000000047919 */ /* 0x000e220000002100 */
[----:B------:R-:W-:Y:S01]  /*0030*/  ELECT P0, URZ, PT ;  /* 0x00000000003f782f */ /* 0x000fe20003800000 */
[----:B------:R-:W-:Y:S01]  /*0040*/  BSSY B0, `(.L_x_0) ;  /* 0x000000f000007945 */ /* 0x000fe20003800000 */
[--C-:B0-----:R-:W-:Y:S02]  /*0050*/  SHF.R.U32.HI R0, RZ, 0x5, R4.reuse ;  /* 0x00000005ff007819 */ /* 0x101fe40000011604 */
[----:B------:R-:W-:-:S03]  /*0060*/  SHF.R.U32.HI R5, RZ, 0x7, R4 ;  /* 0x00000007ff057819 */ /* 0x000fc60000011604 */
[----:B------:R-:W0:Y:S04]  /*0070*/  SHFL.IDX PT, R2, R0, RZ, 0x1f ;  /* 0x00001fff00027589 */ /* 0x000e2800000e0000 */
[----:B------:R1:W2:Y:S01]  /*0080*/  SHFL.IDX PT, R8, R5, RZ, 0x1f ;  /* 0x00001fff05087589 */ /* 0x0002a200000e0000 */
[----:B0-----:R-:W-:-:S13]  /*0090*/  ISETP.NE.OR P0, PT, R2, RZ, !P0 ;  /* 0x000000ff0200720c */ /* 0x001fda0004705670 */
[----:B-12---:R-:W-:Y:S05]  /*00a0*/  @P0 BRA `(.L_x_1) ;  /* 0x0000000000200947 */ /* 0x006fea0003800000 */
[----:B------:R-:W-:Y:S02]  /*00b0*/  ULDC.64 UR4, c[0x0][0x198] ;  /* 0x0000660000047ab9 */ /* 0x000fe40000000a00 */
[----:B------:R-:W-:Y:S02]  /*00c0*/  UIADD3 UR6, UP0, UR4, 0xf0, URZ ;  /* 0x000000f004067890 */ /* 0x000fe4000ff1e03f */
[----:B------:R-:W-:Y:S02]  /*00d0*/  UIADD3 UR4, UP1, UR4, 0x1f0, URZ ;  /* 0x000001f004047890 */ /* 0x000fe4000ff3e03f */
[----:B------:R-:W-:Y:S02]  /*00e0*/  UIADD3.X UR7, URZ, UR5, URZ, UP0, !UPT ;  /* 0x000000053f077290 */ /* 0x000fe400087fe43f */
[----:B------:R-:W-:-:S07]  /*00f0*/  UIADD3.X UR5, URZ, UR5, URZ, UP1, !UPT ;  /* 0x000000053f057290 */ /* 0x000fce0008ffe43f */
[----:B------:R0:W-:Y:S02]  /*0100*/  UTMACCTL.PF [UR6] ;  /* 0x00000000060079b9 */ /* 0x0001e40008040000 */
[----:B------:R0:W-:Y:S02]  /*0110*/  UTMACCTL.PF [UR4] ;  /* 0x00000000040079b9 */ /* 0x0001e40008040000 */
[----:B0-----:R-:W-:Y:S01]  /*0120*/  NOP ;  /* 0x0000000000007918 */ /* 0x001fe20000000000 */
.L_x_1:
[----:B------:R-:W-:Y:S05]  /*0130*/  BSYNC B0 ;  /* 0x0000000000007941 */ /* 0x000fea0003800000 */
.L_x_0:
[----:B------:R-:W0:Y:S02]  /*0140*/  SHFL.IDX PT, R3, R0, RZ, 0x1f ;  /* 0x00001fff00037589 */ /* 0x000e2400000e0000 */
[----:B0-----:R-:W-:-:S13]  /*0150*/  ISETP.NE.AND P0, PT, R3, RZ, PT ;  /* 0x000000ff0300720c */ /* 0x001fda0003f05270 */
[----:B------:R-:W-:Y:S05]  /*0160*/  @P0 BRA `(.L_x_2) ;  /* 0x00000000009c0947 */ /* 0x000fea0003800000 */
[----:B------:R-:W-:Y:S01]  /*0170*/  ELECT P0, URZ, PT ;  /* 0x00000000003f782f */ /* 0x000fe20003800000 */
[----:B------:R-:W-:-:S12]  /*0180*/  BSSY B0, `(.L_x_2) ;  /* 0x0000025000007945 */ /* 0x000fd80003800000 */
[----:B------:R-:W-:Y:S05]  /*0190*/  @!P0 BRA `(.L_x_3) ;  /* 0x00000000008c8947 */ /* 0x000fea0003800000 */
[----:B------:R-:W0:Y:S01]  /*01a0*/  S2UR UR8, SR_CgaCtaId ;  /* 0x00000000000879c3 */ /* 0x000e220000008800 */
[----:B------:R-:W-:Y:S01]  /*01b0*/  UMOV UR4, 0x400 ;  /* 0x0000040000047882 */ /* 0x000fe20000000000 */
[----:B------:R-:W-:Y:S01]  /*01c0*/  UMOV UR5, 0x1 ;  /* 0x0000000100057882 */ /* 0x000fe20000000000 */
[----:B------:R-:W-:Y:S02]  /*01d0*/  UMOV UR6, 0x80 ;  /* 0x0000008000067882 */ /* 0x000fe40000000000 */
[----:B------:R-:W-:-:S04]  /*01e0*/  UIADD3 UR6, -UR6, 0x100000, URZ ;  /* 0x0010000006067890 */ /* 0x000fc8000fffe13f */
[----:B------:R-:W-:Y:S02]  /*01f0*/  USHF.L.U32 UR7, UR6, 0xb, URZ ;  /* 0x0000000b06077899 */ /* 0x000fe4000800063f */
[----:B------:R-:W-:Y:S02]  /*0200*/  USHF.L.U32 UR6, UR6, 0x1, URZ ;  /* 0x0000000106067899 */ /* 0x000fe4000800063f */
[----:B0-----:R-:W-:Y:S02]  /*0210*/  ULEA UR8, UR8, UR4, 0x18 ;  /* 0x0000000408087291 */ /* 0x001fe4000f8ec03f */
[----:B------:R-:W-:-:S04]  /*0220*/  UIADD3 UR4, -UR5, 0x100000, URZ ;  /* 0x0010000005047890 */ /* 0x000fc8000fffe13f */
[----:B------:R-:W-:Y:S02]  /*0230*/  USHF.L.U32 UR5, UR4, 0xb, URZ ;  /* 0x0000000b04057899 */ /* 0x000fe4000800063f */
[----:B------:R-:W-:Y:S01]  /*0240*/  USHF.L.U32 UR4, UR4, 0x1, URZ ;  /* 0x0000000104047899 */ /* 0x000fe2000800063f */
[----:B------:R-:W0:Y:S11]  /*0250*/  FENCE.VIEW.ASYNC.S ;  /* 0x00000000000073c6 */ /* 0x000e360000000000 */
[----:B0-----:R0:W1:Y:S01]  /*0260*/  SYNCS.EXCH.64 URZ, [UR8], UR4 ;  /* 0x00000004083f75b2 */ /* 0x0010620008000100 */
[----:B------:R0:W2:Y:S01]  /*0270*/  SYNCS.EXCH.64 URZ, [UR8+0x58], UR6 ;  /* 0x00005806083f75b2 */ /* 0x0000a20008000100 */
[----:B------:R0:W3:Y:S01]  /*0280*/  SYNCS.EXCH.64 URZ, [UR8+0x8], UR4 ;  /* 0x00000804083f75b2 */ /* 0x0000e20008000100 */
[----:B------:R0:W4:Y:S01]  /*0290*/  SYNCS.EXCH.64 URZ, [UR8+0x60], UR6 ;  /* 0x00006006083f75b2 */ /* 0x0001220008000100 */
[----:B------:R0:W0:Y:S01]  /*02a0*/  SYNCS.EXCH.64 URZ, [UR8+0x10], UR4 ;  /* 0x00001004083f75b2 */ /* 0x0000220008000100 */
        /* <DEDUP_REMOVED lines=17> */
[----:B------:R-:W-:Y:S01]  /*03c0*/  NOP ;  /* 0x0000000000007918 */ /* 0x000fe20000000000 */
.L_x_3:
[----:B0-----:R-:W-:Y:S05]  /*03d0*/  BSYNC B0 ;  /* 0x0000000000007941 */ /* 0x001fea0003800000 */
.L_x_2:
[----:B------:R-:W0:Y:S01]  /*03e0*/  SHFL.IDX PT, R6, R0, RZ, 0x1f ;  /* 0x00001fff00067589 */ /* 0x000e2200000e0000 */
[----:B------:R-:W-:Y:S01]  /*03f0*/  ELECT P0, URZ, PT ;  /* 0x00000000003f782f */ /* 0x000fe20003800000 */
[----:B------:R-:W-:Y:S01]  /*0400*/  NOP ;  /* 0x0000000000007918 */ /* 0x000fe20000000000 */
[----:B------:R-:W-:Y:S01]  /*0410*/  ELECT P1, URZ, PT ;  /* 0x00000000003f782f */ /* 0x000fe20003820000 */
[----:B------:R-:W5:Y:S01]  /*0420*/  SHFL.IDX PT, R3, R0, RZ, 0x1f ;  /* 0x00001fff00037589 */ /* 0x000f6200000e0000 */
[----:B------:R-:W-:Y:S01]  /*0430*/  UMOV UR4, 0x20 ;  /* 0x0000002000047882 */ /* 0x000fe20000000000 */
[----:B------:R-:W-:Y:S01]  /*0440*/  UMOV UR11, 0x80 ;  /* 0x00000080000b7882 */ /* 0x000fe20000000000 */
[----:B------:R-:W-:Y:S01]  /*0450*/  NOP ;  /* 0x0000000000007918 */ /* 0x000fe20000000000 */
[C---:B------:R-:W-:Y:S01]  /*0460*/  VIADD R33, R8.reuse, 0xffffffff ;  /* 0xffffffff08217836 */ /* 0x040fe20000000000 */
[----:B------:R-:W1:Y:S01]  /*0470*/  SHFL.IDX PT, R5, R5, RZ, 0x1f ;  /* 0x00001fff05057589 */ /* 0x000e6200000e0000 */
[----:B------:R-:W-:Y:S01]  /*0480*/  ULDC.64 UR36, c[0x0][0x208] ;  /* 0x0000820000247ab9 */ /* 0x000fe20000000a00 */
[----:B------:R-:W-:-:S02]  /*0490*/  ISETP.NE.AND P2, PT, R8, RZ, PT ;  /* 0x000000ff0800720c */ /* 0x000fc40003f45270 */
[----:B------:R-:W-:Y:S02]  /*04a0*/  ISETP.GE.U32.AND P3, PT, R33, 0x2, PT ;  /* 0x000000022100780c */ /* 0x000fe40003f66070 */
[----:B0-----:R-:W-:Y:S02]  /*04b0*/  ISETP.NE.OR P0, PT, R6, RZ, !P0 ;  /* 0x000000ff0600720c */ /* 0x001fe40004705670 */
[----:B-----5:R-:W-:Y:S02]  /*04c0*/  ISETP.NE.OR P1, PT, R3, RZ, !P1 ;  /* 0x000000ff0300720c */ /* 0x020fe40004f25670 */
[----:B------:R-:W-:-:S04]  /*04d0*/  SHF.R.S32.HI R3, RZ, 0x1f, R2 ;  /* 0x0000001fff037819 */ /* 0x000fc80000011402 */
[----:B------:R-:W-:-:S05]  /*04e0*/  LEA.HI R3, R3, R2, RZ, 0x2 ;  /* 0x0000000203037211 */ /* 0x000fca00078f10ff */
[----:B------:R-:W-:Y:S01]  /*04f0*/  VOTEU.ALL UP0, P0 ;  /* 0x00000000003f7886 */ /* 0x000fe20000000000 */
[----:B------:R-:W-:Y:S01]  /*0500*/  LOP3.LUT R3, R3, 0xfffffffc, RZ, 0xc0, !PT ;  /* 0xfffffffc03037812 */ /* 0x000fe200078ec0ff */
[----:B------:R-:W-:-:S03]  /*0510*/  VOTEU.ALL UP1, P1 ;  /* 0x00000000003f7886 */ /* 0x000fc60000820000 */
[----:B------:R-:W0:Y:S01]  /*0520*/  @!UP0 S2UR UR7, SR_CgaCtaId ;  /* 0x00000000000789c3 */ /* 0x000e220000008800 */
[----:B------:R-:W-:Y:S01]  /*0530*/  @!UP0 UMOV UR6, 0x400 ;  /* 0x0000040000068882 */ /* 0x000fe20000000000 */
[----:B------:R-:W-:-:S04]  /*0540*/  @!UP0 UIADD3 UR4, -UR4, 0x100000, URZ ;  /* 0x0010000004048890 */ /* 0x000fc8000fffe13f */
[----:B------:R-:W-:Y:S02]  /*0550*/  @!UP0 USHF.L.U32 UR5, UR4, 0xb, URZ ;  /* 0x0000000b04058899 */ /* 0x000fe4000800063f */
[----:B------:R-:W-:Y:S01]  /*0560*/  @!UP0 USHF.L.U32 UR4, UR4, 0x1, URZ ;  /* 0x0000000104048899 */ /* 0x000fe2000800063f */
[----:B------:R-:W-:Y:S01]  /*0570*/  IMAD.IADD R0, R2, 0x1, -R3 ;  /* 0x0000000102007824 */ /* 0x000fe200078e0a03 */
[----:B------:R-:W-:Y:S01]  /*0580*/  @!UP1 UMOV UR9, 0x400 ;  /* 0x0000040000099882 */ /* 0x000fe20000000000 */
[----:B------:R-:W-:Y:S01]  /*0590*/  VOTEU.ALL UP2, P1 ;  /* 0x00000000003f7886 */ /* 0x000fe20000840000 */
[----:B------:R-:W-:Y:S01]  /*05a0*/  VOTEU.ALL UP3, P1 ;  /* 0x00000000003f7886 */ /* 0x000fe20000860000 */
[----:B------:R-:W-:Y:S01]  /*05b0*/  VOTEU.ALL UP4, P1 ;  /* 0x00000000003f7886 */ /* 0x000fe20000880000 */
[----:B------:R-:W5:Y:S01]  /*05c0*/  @!UP1 S2UR UR10, SR_CgaCtaId ;  /* 0x00000000000a99c3 */ /* 0x000f620000008800 */
[----:B------:R-:W-:Y:S01]  /*05d0*/  VOTEU.ALL UP5, P1 ;  /* 0x00000000003f7886 */ /* 0x000fe200008a0000 */
[----:B------:R-:W-:-:S04]  /*05e0*/  SHF.R.S32.HI R3, RZ, 0x1f, R4 ;  /* 0x0000001fff037819 */ /* 0x000fc80000011404 */
[----:B------:R-:W-:-:S04]  /*05f0*/  LEA.HI R3, R3, R4, RZ, 0x7 ;  /* 0x0000000403037211 */ /* 0x000fc800078f38ff */
[----:B------:R-:W-:-:S05]  /*0600*/  LOP3.LUT R3, R3, 0xffffff80, RZ, 0xc0, !PT ;  /* 0xffffff8003037812 */ /* 0x000fca00078ec0ff */
[----:B------:R-:W-:Y:S01]  /*0610*/  IMAD.IADD R3, R4, 0x1, -R3 ;  /* 0x0000000104037824 */ /* 0x000fe200078e0a03 */
[----:B0-----:R-:W-:Y:S02]  /*0620*/  @!UP0 ULEA UR8, UR7, UR6, 0x18 ;  /* 0x0000000607088291 */ /* 0x001fe4000f8ec03f */
[----:B------:R-:W-:-:S04]  /*0630*/  @!UP1 UIADD3 UR6, -UR11, 0x100000, URZ ;  /* 0x001000000b069890 */ /* 0x000fc8000fffe13f */
[----:B------:R-:W-:Y:S02]  /*0640*/  @!UP1 USHF.L.U32 UR7, UR6, 0xb, URZ ;  /* 0x0000000b06079899 */ /* 0x000fe4000800063f */
[----:B------:R-:W-:Y:S01]  /*0650*/  @!UP1 USHF.L.U32 UR6, UR6, 0x1, URZ ;  /* 0x0000000106069899 */ /* 0x000fe2000800063f */
[----:B------:R-:W-:Y:S01]  /*0660*/  VOTEU.ALL UP0, P0 ;  /* 0x00000000003f7886 */ /* 0x000fe20000000000 */
[----:B-----5:R-:W-:Y:S01]  /*0670*/  @!UP1 ULEA UR9, UR10, UR9, 0x18 ;  /* 0x000000090a099291 */ /* 0x020fe2000f8ec03f */
[----:B------:R-:W-:Y:S02]  /*0680*/  VOTEU.ALL UP1, P0 ;  /* 0x00000000003f7886 */ /* 0x000fe40000020000 */
[----:B------:R-:W-:Y:S01]  /*0690*/  ULDC.64 UR10, c[0x0][0x598] ;  /* 0x00016600000a7ab9 */ /* 0x000fe20000000a00 */
[----:B------:R-:W-:Y:S01]  /*06a0*/  ISETP.NE.AND P0, PT, R0, 0x3, PT ;  /* 0x000000030000780c */ /* 0x000fe20003f05270 */
[----:B------:R-:W0:Y:S02]  /*06b0*/  FENCE.VIEW.ASYNC.S ;  /* 0x00000000000073c6 */ /* 0x000e240000000000 */
[----:B0-----:R0:W1:Y:S01]  /*06c0*/  @!UP0 SYNCS.EXCH.64 URZ, [UR8+0xe0], UR4 ;  /* 0x0000e004083f85b2 */ /* 0x0010620008000100 */
[----:B------:R-:W-:-:S02]  /*06d0*/  ISETP.NE.U32.AND P1, PT, RZ, UR10, PT ;  /* 0x0000000aff007c0c */ /* 0x000fc4000bf25070 */
[----:B------:R-:W-:Y:S02]  /*06e0*/  ISETP.EQ.OR P0, PT, R0, RZ, !P0 ;  /* 0x000000ff0000720c */ /* 0x000fe40004702670 */
[----:B------:R-:W-:Y:S02]  /*06f0*/  ISETP.NE.AND.EX P1, PT, RZ, UR11, PT, P1 ;  /* 0x0000000bff007c0c */ /* 0x000fe4000bf25310 */
[----:B------:R-:W-:-:S04]  /*0700*/  ISETP.EQ.AND P0, PT, R8, RZ, P0 ;  /* 0x000000ff0800720c */ /* 0x000fc80000702270 */
[----:B------:R-:W-:-:S04]  /*0710*/  SEL R16, RZ, 0x1, !P0 ;  /* 0x00000001ff107807 */ /* 0x000fc80004000000 */
[----:B------:R-:W-:Y:S01]  /*0720*/  SEL R16, R16, 0x2, P3 ;  /* 0x0000000210107807 */ /* 0x000fe20001800000 */
[----:B------:R0:W1:Y:S01]  /*0730*/  @!UP1 SYNCS.EXCH.64 URZ, [UR8+0xe8], UR4 ;  /* 0x0000e804083f95b2 */ /* 0x0000620008000100 */
[----:B------:R-:W-:Y:S01]  /*0740*/  NOP ;  /* 0x0000000000007918 */ /* 0x000fe20000000000 */
[----:B------:R0:W1:Y:S01]  /*0750*/  @!UP2 SYNCS.EXCH.64 URZ, [UR9+0xc0], UR6 ;  /* 0x0000c006093fa5b2 */ /* 0x0000620008000100 */
[----:B------:R0:W1:Y:S01]  /*0760*/  @!UP3 SYNCS.EXCH.64 URZ, [UR9+0xc8], UR6 ;  /* 0x0000c806093fb5b2 */ /* 0x0000620008000100 */
[----:B------:R0:W1:Y:S01]  /*0770*/  @!UP4 SYNCS.EXCH.64 URZ, [UR9+0xd0], UR6 ;  /* 0x0000d006093fc5b2 */ /* 0x0000620008000100 */
[----:B------:R0:W1:Y:S01]  /*0780*/  @!UP5 SYNCS.EXCH.64 URZ, [UR9+0xd8], UR6 ;  /* 0x0000d806093fd5b2 */ /* 0x0000620008000100 */
[----:B------:R-:W-:Y:S01]  /*0790*/  NOP ;  /* 0x0000000000007918 */ /* 0x000fe20000000000 */
[----:B-1234-:R-:W-:Y:S06]  /*07a0*/  BAR.SYNC.DEFER_BLOCKING 0x0 ;  /* 0x0000000000007b1d */ /* 0x01efec0000010000 */
[----:B0-----:R-:W-:Y:S05]  /*07b0*/  @!P1 BRA `(.L_x_4) ;  /* 0x00000000001c9947 */ /* 0x001fea0003800000 */
[----:B------:R-:W0:Y:S02]  /*07c0*/  LDC.64 R6, c[0x0][0x598] ;  /* 0x00016600ff067b82 */ /* 0x000e240000000a00 */
[----:B0-----:R-:W2:Y:S02]  /*07d0*/  LDG.E.64 R6, desc[UR36][R6.64] ;  /* 0x0000002406067981 */ /* 0x001ea4000c1e1b00 */
[----:B--2---:R-:W-:-:S04]  /*07e0*/  ISETP.NE.U32.AND P0, PT, R6, RZ, PT ;  /* 0x000000ff0600720c */ /* 0x004fc80003f05070 */
[----:B------:R-:W-:-:S13]  /*07f0*/  ISETP.NE.AND.EX P0, PT, R7, RZ, PT, P0 ;  /* 0x000000ff0700720c */ /* 0x000fda0003f05300 */
[----:B------:R-:W-:Y:S05]  /*0800*/  @!P0 BRA `(.L_x_4) ;  /* 0x0000000000088947 */ /* 0x000fea0003800000 */
[----:B------:R1:W5:Y:S01]  /*0810*/  LD.E R153, desc[UR36][R6.64] ;  /* 0x0000002406997980 */ /* 0x000362000c101900 */
[----:B------:R-:W-:Y:S05]  /*0820*/  BRA `(.L_x_5) ;  /* 0x0000000000247947 */ /* 0x000fea0003800000 */
.L_x_4:
[----:B------:R-:W-:Y:S02]  /*0830*/  ULDC.64 UR4, c[0x0][0x588] ;  /* 0x0001620000047ab9 */ /* 0x000fe40000000a00 */
[----:B------:R-:W-:-:S04]  /*0840*/  ISETP.NE.U32.AND P0, PT, RZ, UR4, PT ;  /* 0x00000004ff007c0c */ /* 0x000fc8000bf05070 */
[----:B------:R-:W-:-:S13]  /*0850*/  ISETP.NE.AND.EX P0, PT, RZ, UR5, PT, P0 ;  /* 0x00000005ff007c0c */ /* 0x000fda000bf05300 */
[----:B------:R-:W-:Y:S05]  /*0860*/  @!P0 BRA `(.L_x_6) ;  /* 0x00000000000c8947 */ /* 0x000fea0003800000 */
[----:B------:R-:W0:Y:S02]  /*0870*/  LDC.64 R6, c[0x0][0x588] ;  /* 0x00016200ff067b82 */ /* 0x000e240000000a00 */
[----:B0-----:R0:W5:Y:S01]  /*0880*/  LDG.E R153, desc[UR36][R6.64] ;  /* 0x0000002406997981 */ /* 0x001162000c1e1900 */
[----:B------:R-:W-:Y:S05]  /*0890*/  BRA `(.L_x_5) ;  /* 0x0000000000087947 */ /* 0x000fea0003800000 */
.L_x_6:
[----:B------:R-:W-:Y:S02]  /*08a0*/  ULDC UR4, c[0x0][0x580] ;  /* 0x0001600000047ab9 */ /* 0x000fe40000000800 */
[----:B------:R-:W-:-:S07]  /*08b0*/  IMAD.U32 R153, RZ, RZ, UR4 ;  /* 0x00000004ff997e24 */ /* 0x000fce000f8e00ff */
.L_x_5:
[----:B------:R-:W-:Y:S02]  /*08c0*/  ULDC.64 UR4, c[0x0][0x5a0] ;  /* 0x0001680000047ab9 */ /* 0x000fe40000000a00 */
[----:B------:R-:W-:-:S04]  /*08d0*/  ISETP.NE.U32.AND P0, PT, RZ, UR4, PT ;  /* 0x00000004ff007c0c */ /* 0x000fc8000bf05070 */
[----:B------:R-:W-:-:S13]  /*08e0*/  ISETP.NE.AND.EX P0, PT, RZ, UR5, PT, P0 ;  /* 0x00000005ff007c0c */ /* 0x000fda000bf05300 */
[----:B------:R-:W-:Y:S05]  /*08f0*/  @!P0 BRA `(.L_x_7) ;  /* 0x00000000001c8947 */ /* 0x000fea0003800000 */
[----:B01----:R-:W0:Y:S02]  /*0900*/  LDC.64 R6, c[0x0][0x5a0] ;  /* 0x00016800ff067b82 */ /* 0x003e240000000a00 */
[----:B0-----:R-:W2:Y:S02]  /*0910*/  LDG.E.64 R6, desc[UR36][R6.64] ;  /* 0x0000002406067981 */ /* 0x001ea4000c1e1b00 */
[----:B--2---:R-:W-:-:S04]  /*0920*/  ISETP.NE.U32.AND P0, PT, R6, RZ, PT ;  /* 0x000000ff0600720c */ /* 0x004fc80003f05070 */
[----:B------:R-:W-:-:S13]  /*0930*/  ISETP.NE.AND.EX P0, PT, R7, RZ, PT, P0 ;  /* 0x000000ff0700720c */ /* 0x000fda0003f05300 */
[----:B------:R-:W-:Y:S05]  /*0940*/  @!P0 BRA `(.L_x_7) ;  /* 0x0000000000088947 */ /* 0x000fea0003800000 */
[----:B------:R3:W5:Y:S01]  /*0950*/  LD.E R152, desc[UR36][R6.64] ;  /* 0x0000002406987980 */ /* 0x000762000c101900 */
[----:B------:R-:W-:Y:S05]  /*0960*/  BRA `(.L_x_8) ;  /* 0x0000000000247947 */ /* 0x000fea0003800000 */
.L_x_7:
[----:B------:R-:W-:Y:S02]  /*0970*/  ULDC.64 UR4, c[0x0][0x590] ;  /* 0x0001640000047ab9 */ /* 0x000fe40000000a00 */
[----:B------:R-:W-:-:S04]  /*0980*/  ISETP.NE.U32.AND P0, PT, RZ, UR4, PT ;  /* 0x00000004ff007c0c */ /* 0x000fc8000bf05070 */
[----:B------:R-:W-:-:S13]  /*0990*/  ISETP.NE.AND.EX P0, PT, RZ, UR5, PT, P0 ;  /* 0x00000005ff007c0c */ /* 0x000fda000bf05300 */
[----:B------:R-:W-:Y:S05]  /*09a0*/  @!P0 BRA `(.L_x_9) ;  /* 0x00000000000c8947 */ /* 0x000fea0003800000 */
[----:B01----:R-:W0:Y:S02]  /*09b0*/  LDC.64 R6, c[0x0][0x590] ;  /* 0x00016400ff067b82 */ /* 0x003e240000000a00 */
[----:B0-----:R2:W5:Y:S01]  /*09c0*/  LDG.E R152, desc[UR36][R6.64] ;  /* 0x0000002406987981 */ /* 0x001562000c1e1900 */
[----:B------:R-:W-:Y:S05]  /*09d0*/  BRA `(.L_x_8) ;  /* 0x0000000000087947 */ /* 0x000fea0003800000 */
.L_x_9:
[----:B------:R-:W-:Y:S02]  /*09e0*/  ULDC UR4, c[0x0][0x584] ;  /* 0x0001610000047ab9 */ /* 0x000fe40000000800 */
[----:B------:R-:W-:-:S07]  /*09f0*/  IMAD.U32 R152, RZ, RZ, UR4 ;  /* 0x00000004ff987e24 */ /* 0x000fce000f8e00ff */
.L_x_8:
[----:B------:R-:W4:Y:S01]  /*0a00*/  LDC R2, c[0x0][0x65c] ;  /* 0x00019700ff027b82 */ /* 0x000f220000000800 */
[----:B------:R-:W4:Y:S01]  /*0a10*/  S2R R14, SR_CTAID.Y ;  /* 0x00000000000e7919 */ /* 0x000f220000002600 */
[----:B------:R-:W-:Y:S01]  /*0a20*/  ULDC UR6, c[0x0][0x28c] ;  /* 0x0000a30000067ab9 */ /* 0x000fe20000000800 */
[----:B------:R-:W-:Y:S01]  /*0a30*/  ISETP.NE.AND P0, PT, R8, 0x2, PT ;  /* 0x000000020800780c */ /* 0x000fe20003f05270 */
[----:B------:R-:W-:Y:S01]  /*0a40*/  UIADD3 UR6, UR6, 0x1f, URZ ;  /* 0x0000001f06067890 */ /* 0x000fe2000fffe03f */
[----:B0123--:R-:W0:Y:S01]  /*0a50*/  S2R R6, SR_CTAID.X ;  /* 0x0000000000067919 */ /* 0x00fe220000002500 */
[----:B------:R-:W-:Y:S01]  /*0a60*/  IMAD.MOV.U32 R7, RZ, RZ, RZ ;  /* 0x000000ffff077224 */ /* 0x000fe200078e00ff */
[----:B------:R-:W-:Y:S01]  /*0a70*/  UMOV UR39, URZ ;  /* 0x0000003f00277c82 */ /* 0x000fe20008000000 */
[----:B------:R-:W-:Y:S01]  /*0a80*/  USHF.R.S32.HI UR7, URZ, 0x1f, UR6 ;  /* 0x0000001f3f077899 */ /* 0x000fe20008011406 */
[----:B------:R-:W-:Y:S01]  /*0a90*/  UMOV UR38, URZ ;  /* 0x0000003f00267c82 */ /* 0x000fe20008000000 */
[----:B------:R-:W-:-:S02]  /*0aa0*/  ULDC.64 UR8, c[0x0][0x650] ;  /* 0x0001940000087ab9 */ /* 0x000fc40000000a00 */
[----:B------:R-:W-:-:S04]  /*0ab0*/  ULEA.HI UR7, UR7, UR6, URZ, 0x5 ;  /* 0x0000000607077291 */ /* 0x000fc8000f8f283f */
[----:B------:R-:W-:Y:S01]  /*0ac0*/  USHF.R.S32.HI UR40, URZ, 0x5, UR7 ;  /* 0x000000053f287899 */ /* 0x000fe20008011407 */
[----:B----4-:R-:W-:-:S13]  /*0ad0*/  ISETP.NE.AND P1, PT, R2, 0x1, PT ;  /* 0x000000010200780c */ /* 0x010fda0003f25270 */
[----:B------:R-:W0:Y:S01]  /*0ae0*/  @P1 LDC R19, c[0x0][0x10] ;  /* 0x00000400ff131b82 */ /* 0x000e220000000800 */
[----:B------:R-:W-:Y:S02]  /*0af0*/  @P1 IMAD.MOV.U32 R8, RZ, RZ, R14 ;  /* 0x000000ffff081224 */ /* 0x000fe400078e000e */
[----:B------:R-:W-:Y:S02]  /*0b00*/  @P1 IMAD.MOV.U32 R9, RZ, RZ, RZ ;  /* 0x000000ffff091224 */ /* 0x000fe400078e00ff */
[----:B------:R-:W-:-:S03]  /*0b10*/  @P1 IMAD.MOV.U32 R17, RZ, RZ, RZ ;  /* 0x000000ffff111224 */ /* 0x000fc600078e00ff */
[----:B------:R-:W1:Y:S01]  /*0b20*/  @!P1 LDC R11, c[0x0][0xc] ;  /* 0x00000300ff0b9b82 */ /* 0x000e620000000800 */
[----:B------:R-:W-:Y:S01]  /*0b30*/  ULDC UR4, c[0x0][0xc] ;  /* 0x0000030000047ab9 */ /* 0x000fe20000000800 */
[----:B------:R-:W-:Y:S02]  /*0b40*/  ULDC UR5, c[0x0][0x10] ;  /* 0x0000040000057ab9 */ /* 0x000fe40000000800 */
[----:B------:R-:W-:-:S04]  /*0b50*/  UIMAD.WIDE.U32 UR4, UR4, UR5, URZ ;  /* 0x00000005040472a5 */ /* 0x000fc8000f8e003f */
[----:B------:R-:W2:Y:S01]  /*0b60*/  LDC R2, c[0x0][0x14] ;  /* 0x00000500ff027b82 */ /* 0x000ea20000000800 */
[----:B0-----:R-:W-:-:S04]  /*0b70*/  @P1 IMAD.WIDE.U32 R18, R6, R19, R8 ;  /* 0x0000001306121225 */ /* 0x001fc800078e0008 */
[----:B------:R-:W-:Y:S02]  /*0b80*/  @P1 IMAD.IADD R17, R19, 0x1, R17 ;  /* 0x0000000113111824 */ /* 0x000fe400078e0211 */
[----:B-1----:R-:W-:-:S04]  /*0b90*/  @!P1 IMAD.WIDE.U32 R8, R11, R14, R6 ;  /* 0x0000000e0b089225 */ /* 0x002fc800078e0006 */
[----:B------:R-:W-:Y:S02]  /*0ba0*/  @!P1 IMAD.MOV.U32 R18, RZ, RZ, R8 ;  /* 0x000000ffff129224 */ /* 0x000fe400078e0008 */
[----:B------:R-:W-:Y:S02]  /*0bb0*/  @!P1 IMAD.MOV.U32 R17, RZ, RZ, R9 ;  /* 0x000000ffff119224 */ /* 0x000fe400078e0009 */
[----:B--2---:R-:W-:-:S04]  /*0bc0*/  IMAD.WIDE.U32 R12, R2, UR4, RZ ;  /* 0x00000004020c7c25 */ /* 0x004fc8000f8e00ff */
[----:B------:R-:W-:Y:S01]  /*0bd0*/  IMAD R23, R2, UR5, RZ ;  /* 0x0000000502177c24 */ /* 0x000fe2000f8e02ff */
[----:B------:R0:W-:Y:S03]  /*0be0*/  STL.64 [R1], R12 ;  /* 0x0000000c01007387 */ /* 0x0001e60000100a00 */
[----:B------:R-:W-:Y:S01]  /*0bf0*/  IMAD.IADD R23, R13, 0x1, R23 ;  /* 0x000000010d177824 */ /* 0x000fe200078e0217 */
[----:B------:R-:W-:Y:S06]  /*0c00*/  @P0 BRA `(.L_x_10) ;  /* 0x0000000000200947 */ /* 0x000fec0003800000 */
[----:B------:R-:W-:Y:S01]  /*0c10*/  UISETP.GE.U32.AND UP0, UPT, UR40, 0xb, UPT ;  /* 0x0000000b2800788c */ /* 0x000fe2000bf06070 */
[----:B------:R-:W-:Y:S01]  /*0c20*/  IADD3 R18, P0, R18, R12, RZ ;  /* 0x0000000c12127210 */ /* 0x000fe20007f1e0ff */
[----:B------:R-:W-:Y:S01]  /*0c30*/  UIMAD.WIDE.U32 UR4, UR40, -0x45d1745d, URZ ;  /* 0xba2e8ba3280478a5 */ /* 0x000fe2000f8e003f */
[----:B------:R-:W-:-:S03]  /*0c40*/  UMOV UR38, URZ ;  /* 0x0000003f00267c82 */ /* 0x000fc60008000000 */
[----:B------:R-:W-:Y:S01]  /*0c50*/  USHF.R.U32.HI UR4, URZ, 0x3, UR5 ;  /* 0x000000033f047899 */ /* 0x000fe20008011605 */
[----:B------:R-:W-:-:S03]  /*0c60*/  IMAD.X R17, R23, 0x1, R17, P0 ;  /* 0x0000000117117824 */ /* 0x000fc600000e0611 */
[----:B------:R-:W-:Y:S02]  /*0c70*/  UIMAD UR39, UR4, -0xb, UR40 ;  /* 0xfffffff5042778a4 */ /* 0x000fe4000f8e0228 */
[----:B------:R-:W-:-:S12]  /*0c80*/  @UP0 ULOP3.LUT UR38, UR4, 0x1, URZ, 0xc0, !UPT ;  /* 0x0000000104260892 */ /* 0x000fd8000f8ec03f */
.L_x_10:
[----:B------:R-:W-:Y:S01]  /*0c90*/  ISETP.GE.U32.AND P0, PT, R18, UR8, PT ;  /* 0x0000000812007c0c */ /* 0x000fe2000bf06070 */
[----:B------:R-:W-:Y:S01]  /*0ca0*/  IMAD.MOV.U32 R19, RZ, RZ, -0x1 ;  /* 0xffffffffff137424 */ /* 0x000fe200078e00ff */
[----:B------:R-:W-:Y:S01]  /*0cb0*/  PRMT R8, RZ, 0x7610, R8 ;  /* 0x00007610ff087816 */ /* 0x000fe20000000008 */
[----:B------:R-:W-:Y:S01]  /*0cc0*/  IMAD.MOV.U32 R22, RZ, RZ, -0x1 ;  /* 0xffffffffff167424 */ /* 0x000fe200078e00ff */
[----:B------:R-:W-:Y:S01]  /*0cd0*/  ISETP.GE.U32.AND.EX P0, PT, R17, UR9, PT, P0 ;  /* 0x0000000911007c0c */ /* 0x000fe2000bf06100 */
[----:B------:R-:W-:-:S12]  /*0ce0*/  IMAD.MOV.U32 R2, RZ, RZ, -0x1 ;  /* 0xffffffffff027424 */ /* 0x000fd800078e00ff */
[----:B------:R-:W-:Y:S05]  /*0cf0*/  @P0 BRA `(.L_x_11) ;  /* 0x00000004005c0947 */ /* 0x000fea0003800000 */
[----:B------:R-:W1:Y:S01]  /*0d00*/  LDC.64 R20, c[0x0][0x628] ;  /* 0x00018a00ff147b82 */ /* 0x000e620000000a00 */
[----:B------:R-:W-:Y:S02]  /*0d10*/  IMAD.MOV.U32 R8, RZ, RZ, R18 ;  /* 0x000000ffff087224 */ /* 0x000fe400078e0012 */
[----:B------:R-:W-:-:S05]  /*0d20*/  IMAD.MOV.U32 R9, RZ, RZ, R17 ;  /* 0x000000ffff097224 */ /* 0x000fca00078e0011 */
[----:B------:R-:W2:Y:S08]  /*0d30*/  LDC R2, c[0x0][0x630] ;  /* 0x00018c00ff027b82 */ /* 0x000eb00000000800 */
[----:B------:R-:W3:Y:S01]  /*0d40*/  LDC.64 R24, c[0x0][0x620] ;  /* 0x00018800ff187b82 */ /* 0x000ee20000000a00 */
[----:B-1----:R-:W-:-:S04]  /*0d50*/  ISETP.NE.U32.AND P0, PT, R20, RZ, PT ;  /* 0x000000ff1400720c */ /* 0x002fc80003f05070 */
[----:B------:R-:W-:-:S13]  /*0d60*/  ISETP.NE.AND.EX P0, PT, R21, RZ, PT, P0 ;  /* 0x000000ff1500720c */ /* 0x000fda0003f05300 */
[----:B--23--:R-:W-:Y:S05]  /*0d70*/  @!P0 BRA `(.L_x_12) ;  /* 0x0000000000288947 */ /* 0x00cfea0003800000 */
[----:B0-----:R-:W0:Y:S02]  /*0d80*/  LDC R13, c[0x0][0x634] ;  /* 0x00018d00ff0d7b82 */ /* 0x001e240000000800 */
[----:B0-----:R-:W-:-:S05]  /*0d90*/  IADD3 R13, P0, R18, R13, RZ ;  /* 0x0000000d120d7210 */ /* 0x001fca0007f1e0ff */
[----:B------:R-:W-:-:S04]  /*0da0*/  IMAD.X R15, RZ, RZ, R17, P0 ;  /* 0x000000ffff0f7224 */ /* 0x000fc800000e0611 */
[----:B------:R-:W-:-:S04]  /*0db0*/  IMAD.WIDE.U32 R8, R15, R20, RZ ;  /* 0x000000140f087225 */ /* 0x000fc800078e00ff */
[----:B------:R-:W-:-:S04]  /*0dc0*/  IMAD.WIDE.U32 R10, P0, R13, R21, R8 ;  /* 0x000000150d0a7225 */ /* 0x000fc80007800008 */
[----:B------:R-:W-:-:S04]  /*0dd0*/  IMAD.WIDE.U32 R8, R13, R20, RZ ;  /* 0x000000140d087225 */ /* 0x000fc800078e00ff */
[----:B------:R-:W-:Y:S01]  /*0de0*/  IMAD.X R13, RZ, RZ, RZ, P0 ;  /* 0x000000ffff0d7224 */ /* 0x000fe200000e06ff */
[----:B------:R-:W-:Y:S01]  /*0df0*/  IADD3 RZ, P0, R9, R10, RZ ;  /* 0x0000000a09ff7210 */ /* 0x000fe20007f1e0ff */
[----:B------:R-:W-:-:S04]  /*0e00*/  IMAD.MOV.U32 R12, RZ, RZ, R11 ;  /* 0x000000ffff0c7224 */ /* 0x000fc800078e000b */
[----:B------:R-:W-:-:S08]  /*0e10*/  IMAD.WIDE.U32.X R8, R15, R21, R12, P0 ;  /* 0x000000150f087225 */ /* 0x000fd000000e040c */
.L_x_12:
[-CC-:B------:R-:W-:Y:S01]  /*0e20*/  SHF.R.U64 R31, R8, R2.reuse, R9.reuse ;  /* 0x00000002081f7219 */ /* 0x180fe20000001209 */
[----:B0-----:R-:W0:Y:S01]  /*0e30*/  LDC R12, c[0x0][0x618] ;  /* 0x00018600ff0c7b82 */ /* 0x001e220000000800 */
[----:B------:R-:W-:Y:S01]  /*0e40*/  SHF.R.U32.HI R7, RZ, R2, R9 ;  /* 0x00000002ff077219 */ /* 0x000fe20000011609 */
[----:B------:R-:W-:Y:S01]  /*0e50*/  ULDC UR4, c[0x0][0x150] ;  /* 0x0000540000047ab9 */ /* 0x000fe20000000800 */
[----:B------:R-:W-:Y:S01]  /*0e60*/  IADD3 R11, P0, RZ, -R31, RZ ;  /* 0x8000001fff0b7210 */ /* 0x000fe20007f1e0ff */
[----:B------:R-:W-:Y:S01]  /*0e70*/  IMAD.MOV.U32 R19, RZ, RZ, R17 ;  /* 0x000000ffff137224 */ /* 0x000fe200078e0011 */
[----:B------:R-:W-:-:S03]  /*0e80*/  I2FP.F32.U32 R2, R6 ;  /* 0x0000000600027245 */ /* 0x000fc60000201000 */
[----:B------:R-:W1:Y:S01]  /*0e90*/  LDC.64 R26, c[0x0][0x640] ;  /* 0x00019000ff1a7b82 */ /* 0x000e620000000a00 */
[----:B------:R-:W-:Y:S02]  /*0ea0*/  IMAD.X R13, RZ, RZ, ~R7, P0 ;  /* 0x000000ffff0d7224 */ /* 0x000fe400000e0e07 */
[----:B------:R-:W-:Y:S01]  /*0eb0*/  FMUL R2, R2, UR4 ;  /* 0x0000000402027c20 */ /* 0x000fe20008400000 */
[----:B------:R-:W-:Y:S01]  /*0ec0*/  IMAD.WIDE.U32 R8, R11, R24, R18 ;  /* 0x000000180b087225 */ /* 0x000fe200078e0012 */
[----:B------:R-:W-:-:S03]  /*0ed0*/  ULDC UR4, c[0x0][0x154] ;  /* 0x0000550000047ab9 */ /* 0x000fc60000000800 */
[----:B------:R-:W-:Y:S01]  /*0ee0*/  IMAD R10, R13, R24, RZ ;  /* 0x000000180d0a7224 */ /* 0x000fe200078e02ff */
[----:B------:R-:W2:Y:S01]  /*0ef0*/  LDC R7, c[0x0][0x144] ;  /* 0x00005100ff077b82 */ /* 0x000ea20000000800 */
[----:B------:R-:W3:Y:S02]  /*0f00*/  F2I.U32.TRUNC.NTZ R2, R2 ;  /* 0x0000000200027305 */ /* 0x000ee4000020f000 */
[----:B------:R-:W-:-:S04]  /*0f10*/  IMAD R11, R11, R25, R10 ;  /* 0x000000190b0b7224 */ /* 0x000fc800078e020a */
[----:B------:R-:W-:Y:S01]  /*0f20*/  IMAD.IADD R9, R9, 0x1, R11 ;  /* 0x0000000109097824 */ /* 0x000fe200078e020b */
[----:B------:R-:W4:Y:S01]  /*0f30*/  LDC R22, c[0x0][0x608] ;  /* 0x00018200ff167b82 */ /* 0x000f220000000800 */
[----:B------:R-:W-:-:S03]  /*0f40*/  IMAD.MOV.U32 R11, RZ, RZ, -0x1 ;  /* 0xffffffffff0b7424 */ /* 0x000fc600078e00ff */
[--C-:B0-----:R-:W-:Y:S02]  /*0f50*/  SHF.R.U64 R20, R8, R12, R9.reuse ;  /* 0x0000000c08147219 */ /* 0x101fe40000001209 */
[----:B------:R-:W-:Y:S02]  /*0f60*/  I2FP.F32.U32 R8, R14 ;  /* 0x0000000e00087245 */ /* 0x000fe40000201000 */
[----:B------:R-:W0:Y:S01]  /*0f70*/  LDC R24, c[0x0][0x658] ;  /* 0x00019600ff187b82 */ /* 0x000e220000000800 */
[----:B-1----:R-:W-:Y:S01]  /*0f80*/  ISETP.NE.U32.AND P0, PT, R26, RZ, PT ;  /* 0x000000ff1a00720c */ /* 0x002fe20003f05070 */
[----:B---3--:R-:W-:Y:S02]  /*0f90*/  IMAD.MOV R10, RZ, RZ, -R2 ;  /* 0x000000ffff0a7224 */ /* 0x008fe400078e0a02 */
[----:B------:R-:W-:Y:S01]  /*0fa0*/  FMUL R8, R8, UR4 ;  /* 0x0000000408087c20 */ /* 0x000fe20008400000 */
[----:B------:R-:W-:Y:S02]  /*0fb0*/  SHF.R.U32.HI R9, RZ, R12, R9 ;  /* 0x0000000cff097219 */ /* 0x000fe40000011609 */
[----:B------:R-:W-:Y:S01]  /*0fc0*/  ISETP.NE.AND.EX P0, PT, R27, RZ, PT, P0 ;  /* 0x000000ff1b00720c */ /* 0x000fe20003f05300 */
[----:B------:R1:W3:Y:S01]  /*0fd0*/  F2I.U32.TRUNC.NTZ R15, R8 ;  /* 0x00000008000f7305 */ /* 0x0002e2000020f000 */
[----:B------:R-:W1:Y:S01]  /*0fe0*/  LDC R19, c[0x0][0x148] ;  /* 0x00005200ff137b82 */ /* 0x000e620000000800 */
[----:B--2---:R-:W-:-:S07]  /*0ff0*/  IMAD R2, R7, R10, R6 ;  /* 0x0000000a07027224 */ /* 0x004fce00078e0206 */
[----:B------:R-:W2:Y:S01]  /*1000*/  LDC R25, c[0x0][0x600] ;  /* 0x00018000ff197b82 */ /* 0x000ea20000000800 */
[-CC-:B----4-:R-:W-:Y:S02]  /*1010*/  SHF.R.U64 R32, R20, R22.reuse, R9.reuse ;  /* 0x0000001614207219 */ /* 0x190fe40000001209 */
[----:B------:R-:W-:Y:S01]  /*1020*/  SHF.R.U32.HI R7, RZ, R22, R9 ;  /* 0x00000016ff077219 */ /* 0x000fe20000011609 */
[----:B------:R-:W-:-:S04]  /*1030*/  IMAD.MOV.U32 R9, RZ, RZ, 0x1 ;  /* 0x00000001ff097424 */ /* 0x000fc800078e00ff */
[----:B------:R-:W4:Y:S01]  /*1040*/  LDC R28, c[0x0][0x648] ;  /* 0x00019200ff1c7b82 */ /* 0x000f220000000800 */
[-C--:B0-----:R-:W-:Y:S02]  /*1050*/  SHF.L.U32 R6, R11, R24.reuse, RZ ;  /* 0x000000180b067219 */ /* 0x081fe400000006ff */
[--C-:B------:R-:W-:Y:S02]  /*1060*/  SHF.R.U64 R22, R32, R24, R7.reuse ;  /* 0x0000001820167219 */ /* 0x100fe40000001207 */
[----:B------:R-:W-:Y:S02]  /*1070*/  LOP3.LUT R13, RZ, R6, RZ, 0x33, !PT ;  /* 0x00000006ff0d7212 */ /* 0x000fe400078e33ff */
[-C--:B------:R-:W-:Y:S01]  /*1080*/  SHF.R.U32.HI R7, RZ, R24.reuse, R7 ;  /* 0x00000018ff077219 */ /* 0x080fe20000011607 */
[----:B------:R-:W0:Y:S01]  /*1090*/  LDC R29, c[0x0][0x638] ;  /* 0x00018e00ff1d7b82 */ /* 0x000e220000000800 */
[----:B------:R-:W-:Y:S01]  /*10a0*/  SHF.L.U32 R12, R9, R24, RZ ;  /* 0x00000018090c7219 */ /* 0x000fe200000006ff */
[----:B------:R-:W-:-:S06]  /*10b0*/  IMAD.MOV.U32 R6, RZ, RZ, R22 ;  /* 0x000000ffff067224 */ /* 0x000fcc00078e0016 */
[----:B------:R-:W0:Y:S01]  /*10c0*/  LDC R30, c[0x0][0x610] ;  /* 0x00018400ff1e7b82 */ /* 0x000e220000000800 */
[----:B-1-3--:R-:W-:Y:S05]  /*10d0*/  @!P0 BRA `(.L_x_13) ;  /* 0x0000000000288947 */ /* 0x00afea0003800000 */
[----:B------:R-:W1:Y:S02]  /*10e0*/  LDC R11, c[0x0][0x64c] ;  /* 0x00019300ff0b7b82 */ /* 0x000e640000000800 */
[----:B-1----:R-:W-:-:S05]  /*10f0*/  IADD3 R11, P0, R22, R11, RZ ;  /* 0x0000000b160b7210 */ /* 0x002fca0007f1e0ff */
        /* <DEDUP_REMOVED lines=8> */
.L_x_13:
[----:B----4-:R-:W-:Y:S01]  /*1180*/  SHF.R.U64 R6, R6, R28, R7 ;  /* 0x0000001c06067219 */ /* 0x010fe20000001207 */
[----:B--2---:R-:W-:Y:S01]  /*1190*/  VIADD R7, R25, 0xffffffff ;  /* 0xffffffff19077836 */ /* 0x004fe20000000000 */
[----:B------:R-:W-:Y:S01]  /*11a0*/  LOP3.LUT R13, R32, R13, RZ, 0xc0, !PT ;  /* 0x0000000d200d7212 */ /* 0x000fe200078ec0ff */
[----:B------:R-:W-:Y:S02]  /*11b0*/  IMAD.MOV R15, RZ, RZ, -R15 ;  /* 0x000000ffff0f7224 */ /* 0x000fe400078e0a0f */
[----:B------:R-:W-:Y:S01]  /*11c0*/  IMAD.MOV R8, RZ, RZ, -R6 ;  /* 0x000000ffff087224 */ /* 0x000fe200078e0a06 */
[----:B------:R-:W-:Y:S01]  /*11d0*/  LOP3.LUT R7, R20, R7, RZ, 0xc0, !PT ;  /* 0x0000000714077212 */ /* 0x000fe200078ec0ff */
[----:B------:R-:W-:Y:S02]  /*11e0*/  IMAD R13, R12, R6, R13 ;  /* 0x000000060c0d7224 */ /* 0x000fe400078e020d */
[----:B------:R-:W-:Y:S02]  /*11f0*/  @P1 IMAD R2, R19, R15, R14 ;  /* 0x0000000f13021224 */ /* 0x000fe400078e020e */
[----:B0-----:R-:W-:-:S02]  /*1200*/  IMAD R6, R8, R29, R22 ;  /* 0x0000001d08067224 */ /* 0x001fc400078e0216 */
[----:B------:R-:W-:Y:S02]  /*1210*/  IMAD R2, R13, R30, R2 ;  /* 0x0000001e0d027224 */ /* 0x000fe400078e0202 */
[----:B------:R-:W-:Y:S02]  /*1220*/  IMAD R19, R6, R25, R7 ;  /* 0x0000001906137224 */ /* 0x000fe400078e0207 */
[----:B------:R-:W-:-:S03]  /*1230*/  IMAD.MOV.U32 R8, RZ, RZ, 0x1 ;  /* 0x00000001ff087424 */ /* 0x000fc600078e00ff */
[----:B------:R-:W-:Y:S02]  /*1240*/  SEL R22, R19, R2, !P1 ;  /* 0x0000000213167207 */ /* 0x000fe40004800000 */
[----:B------:R-:W-:Y:S01]  /*1250*/  SEL R19, R2, R19, !P1 ;  /* 0x0000001302137207 */ /* 0x000fe20004800000 */
[----:B------:R-:W-:-:S07]  /*1260*/  IMAD.MOV.U32 R2, RZ, RZ, R31 ;  /* 0x000000ffff027224 */ /* 0x000fce00078e001f */
.L_x_11:
[----:B------:R-:W-:Y:S05]  /*1270*/  @!P2 BRA `(.L_x_14) ;  /* 0x0000008c00f0a947 */ /* 0x000fea0003800000 */
[----:B------:R-:W-:-:S13]  /*1280*/  ISETP.GT.U32.AND P0, PT, R33, 0x1, PT ;  /* 0x000000012100780c */ /* 0x000fda0003f04070 */
[----:B------:R-:W-:Y:S05]  /*1290*/  @P0 EXIT ;  /* 0x000000000000094d */ /* 0x000fea0003800000 */
.L_x_15:
[----:B------:R-:W-:-:S08]  /*12a0*/  NOP ;  /* 0x0000000000007918 */ /* 0x000fd00000000000 */
[----:B------:R-:W1:Y:S02]  /*12b0*/  USETMAXREG.TRY_ALLOC.CTAPOOL UP0, 0xe8 ;  /* 0x000000e8000079c8 */ /* 0x000e640008000600 */
[----:B-1----:R-:W-:-:S13]  /*12c0*/  PLOP3.LUT P0, PT, PT, PT, UP0, 0x80, 0x0 ;  /* 0x000000000000781c */ /* 0x002fda0003f0f008 */
[----:B------:R-:W-:Y:S05]  /*12d0*/  @!P0 BRA `(.L_x_15) ;  /* 0xfffffffc00f08947 */ /* 0x000fea000383ffff */
[----:B------:R-:W-:-:S13]  /*12e0*/  LOP3.LUT P0, RZ, R8, 0xff, RZ, 0xc0, !PT ;  /* 0x000000ff08ff7812 */ /* 0x000fda000780c0ff */
[----:B------:R-:W-:Y:S05]  /*12f0*/  @!P0 EXIT ;  /* 0x000000000000894d */ /* 0x000fea0003800000 */
[----:B------:R-:W1:Y:S01]  /*1300*/  S2UR UR4, SR_CgaCtaId ;  /* 0x00000000000479c3 */ /* 0x000e620000008800 */
[----:B------:R-:W-:Y:S01]  /*1310*/  VIADD R6, R5, 0xffffffff ;  /* 0xffffffff05067836 */ /* 0x000fe20000000000 */
[----:B------:R-:W-:Y:S01]  /*1320*/  SHF.R.S32.HI R0, RZ, 0x1f, R3 ;  /* 0x0000001fff007819 */ /* 0x000fe20000011403 */
[----:B------:R-:W-:Y:S01]  /*1330*/  UMOV UR41, 0x400 ;  /* 0x0000040000297882 */ /* 0x000fe20000000000 */
[----:B------:R-:W-:Y:S01]  /*1340*/  UISETP.LT.AND UP0, UPT, UR40, 0x1, UPT ;  /* 0x000000012800788c */ /* 0x000fe2000bf01270 */
[----:B------:R-:W-:Y:S01]  /*1350*/  LOP3.LUT R172, R16, 0x1, RZ, 0xfc, !PT ;  /* 0x0000000110ac7812 */ /* 0x000fe200078efcff */
[----:B------:R-:W-:Y:S01]  /*1360*/  USHF.L.U32 UR44, UR40, 0x1, URZ ;  /* 0x00000001282c7899 */ /* 0x000fe2000800063f */
[----:B------:R-:W-:Y:S01]  /*1370*/  R2UR UR42, R6 ;  /* 0x00000000062a72ca */ /* 0x000fe200000e0000 */
[----:B------:R-:W-:Y:S01]  /*1380*/  USEL UR43, UR40, 0x1, UP0 ;  /* 0x00000001282b7887 */ /* 0x000fe20008000000 */
[CC--:B------:R-:W-:Y:S02]  /*1390*/  LEA.HI R4, R0.reuse, R3.reuse, RZ, 0x2 ;  /* 0x0000000300047211 */ /* 0x0c0fe400078f10ff */
[----:B------:R-:W-:Y:S01]  /*13a0*/  LEA.HI R0, R0, R3, RZ, 0x5 ;  /* 0x0000000300007211 */ /* 0x000fe200078f28ff */
[----:B------:R-:W-:Y:S01]  /*13b0*/  UIADD3 UR43, -UR43, UR40, URZ ;  /* 0x000000282b2b7290 */ /* 0x000fe2000fffe13f */
[----:B------:R-:W-:-:S02]  /*13c0*/  SHF.R.S32.HI R154, RZ, 0x2, R4 ;  /* 0x00000002ff9a7819 */ /* 0x000fc40000011404 */
[----:B------:R-:W-:Y:S02]  /*13d0*/  SHF.R.S32.HI R5, RZ, 0x1f, R4 ;  /* 0x0000001fff057819 */ /* 0x000fe40000011404 */
[----:B------:R-:W-:Y:S02]  /*13e0*/  LOP3.LUT R156, R4, 0xfffffffc, RZ, 0xc0, !PT ;  /* 0xfffffffc049c7812 */ /* 0x000fe400078ec0ff */
[----:B------:R-:W-:Y:S01]  /*13f0*/  LEA.HI R5, R5, R154, RZ, 0x3 ;  /* 0x0000009a05057211 */ /* 0x000fe200078f18ff */
[----:B------:R-:W-:Y:S01]  /*1400*/  USHF.L.U32 UR42, UR42, 0x3, URZ ;  /* 0x000000032a2a7899 */ /* 0x000fe2000800063f */
[----:B------:R-:W-:Y:S01]  /*1410*/  ISETP.NE.AND P0, PT, R6, RZ, PT ;  /* 0x000000ff0600720c */ /* 0x000fe20003f05270 */
[----:B------:R-:W-:Y:S01]  /*1420*/  IMAD.IADD R156, R3, 0x1, -R156 ;  /* 0x00000001039c7824 */ /* 0x000fe200078e0a9c */
[----:B------:R-:W-:Y:S01]  /*1430*/  LOP3.LUT R5, R5, 0xfffffff8, RZ, 0xc0, !PT ;  /* 0xfffffff805057812 */ /* 0x000fe200078ec0ff */
[----:B-1----:R-:W-:Y:S01]  /*1440*/  ULEA UR41, UR4, UR41, 0x18 ;  /* 0x0000002904297291 */ /* 0x002fe2000f8ec03f */
[----:B------:R-:W-:Y:S01]  /*1450*/  SEL R173, RZ, 0x1, P0 ;  /* 0x00000001ffad7807 */ /* 0x000fe20000000000 */
[----:B------:R-:W-:Y:S01]  /*1460*/  IMAD.U32 R158, RZ, RZ, UR42 ;  /* 0x0000002aff9e7e24 */ /* 0x000fe2000f8e00ff */
[----:B------:R-:W-:Y:S01]  /*1470*/  ULDC UR4, c[0x0][0x284] ;  /* 0x0000a10000047ab9 */ /* 0x000fe20000000800 */
[----:B------:R-:W-:Y:S01]  /*1480*/  IMAD.IADD R154, R154, 0x1, -R5 ;  /* 0x000000019a9a7824 */ /* 0x000fe200078e0a05 */
[----:B------:R-:W-:Y:S01]  /*1490*/  UIADD3 UR45, UR41, 0xc0, URZ ;  /* 0x000000c0292d7890 */ /* 0x000fe2000fffe03f */
[----:B------:R-:W-:-:S02]  /*14a0*/  SHF.R.S32.HI R5, RZ, 0x5, R0 ;  /* 0x00000005ff057819 */ /* 0x000fc40000011400 */
[C---:B------:R-:W-:Y:S02]  /*14b0*/  LOP3.LUT R160, R158.reuse, 0x8, RZ, 0xc0, !PT ;  /* 0x000000089ea07812 */ /* 0x040fe400078ec0ff */
[--C-:B------:R-:W-:Y:S01]  /*14c0*/  SHF.R.S32.HI R155, RZ, 0x1f, R154.reuse ;  /* 0x0000001fff9b7819 */ /* 0x100fe2000001149a */
[C-C-:B------:R-:W-:Y:S01]  /*14d0*/  IMAD R161, R5.reuse, -0x10, -R154.reuse ;  /* 0xfffffff005a17824 */ /* 0x140fe200078e0a9a */
[----:B------:R-:W-:Y:S01]  /*14e0*/  LOP3.LUT R158, R158, 0x8, RZ, 0xc, !PT ;  /* 0x000000089e9e7812 */ /* 0x000fe200078e0cff */
[----:B------:R-:W-:Y:S01]  /*14f0*/  IMAD.U32 R157, RZ, RZ, UR45 ;  /* 0x0000002dff9d7e24 */ /* 0x000fe2000f8e00ff */
[----:B------:R-:W-:Y:S01]  /*1500*/  LOP3.LUT R160, R160, 0x18, RZ, 0x3c, !PT ;  /* 0x00000018a0a07812 */ /* 0x000fe200078e3cff */
[----:B------:R-:W-:-:S04]  /*1510*/  IMAD.WIDE R154, R5, 0x10, R154 ;  /* 0x00000010059a7825 */ /* 0x000fc800078e029a */
[----:B------:R-:W-:Y:S02]  /*1520*/  VIADD R159, R157, UR42 ;  /* 0x0000002a9d9f7c36 */ /* 0x000fe40008000000 */
[----:B------:R-:W-:-:S07]  /*1530*/  VIADD R161, R161, UR4 ;  /* 0x00000004a1a17c36 */ /* 0x000fce0008000000 */
.L_x_291:
[----:B------:R-:W-:Y:S01]  /*1540*/  SHF.L.U32 R0, R173, 0x1f, RZ ;  /* 0x0000001fad007819 */ /* 0x000fe200000006ff */
[----:B------:R-:W-:Y:S02]  /*1550*/  ULDC UR4, c[0x0][0x28c] ;  /* 0x0000a30000047ab9 */ /* 0x000fe40000000800 */
[----:B------:R-:W-:Y:S01]  /*1560*/  ISETP.LT.AND P1, PT, RZ, UR4, PT ;  /* 0x00000004ff007c0c */ /* 0x000fe2000bf21270 */
[----:B------:R-:W1:Y:S02]  /*1570*/  SYNCS.PHASECHK.TRANS64.TRYWAIT P0, [R157+UR42], R0 ;  /* 0x000000009d0075a7 */ /* 0x000e64000800016a */
[----:B-1-34-:R-:W-:Y:S10]  /*1580*/  @!P0 BRA `(.L_x_16) ;  /* 0x000000a000688947 */ /* 0x01aff40003800000 */
.L_x_320:
[----:B------:R-:W-:Y:S05]  /*1590*/  @P1 BRA `(.L_x_17) ;  /* 0x0000000000401947 */ /* 0x000fea0003800000 */
[----:B-1----:R-:W-:Y:S01]  /*15a0*/  MOV R0, 0x0 ;  /* 0x0000000000007802 */ /* 0x002fe20000000f00 */
[----:B------:R-:W-:Y:S01]  /*15b0*/  ULDC.64 UR4, c[0x4][0x68] ;  /* 0x01001a0000047ab9 */ /* 0x000fe20000000a00 */
[----:B------:R-:W-:Y:S01]  /*15c0*/  ULDC.64 UR6, c[0x4][0x8] ;  /* 0x0100020000067ab9 */ /* 0x000fe20000000a00 */
[----:B------:R-:W-:Y:S01]  /*15d0*/  IMAD.U32 R4, RZ, RZ, UR4 ;  /* 0x00000004ff047e24 */ /* 0x000fe2000f8e00ff */
[----:B------:R1:W2:Y:S01]  /*15e0*/  LDC.64 R14, c[0x4][R0] ;  /* 0x01000000000e7b82 */ /* 0x0002a20000000a00 */
[----:B------:R-:W-:Y:S01]  /*15f0*/  IMAD.U32 R5, RZ, RZ, UR5 ;  /* 0x00000005ff057e24 */ /* 0x000fe2000f8e00ff */
[----:B------:R-:W-:Y:S01]  /*1600*/  ULDC.64 UR4, c[0x4][0x70] ;  /* 0x01001c0000047ab9 */ /* 0x000fe20000000a00 */
[----:B------:R-:W-:Y:S02]  /*1610*/  IMAD.U32 R10, RZ, RZ, UR6 ;  /* 0x00000006ff0a7e24 */ /* 0x000fe4000f8e00ff */
[----:B------:R-:W-:Y:S02]  /*1620*/  IMAD.U32 R6, RZ, RZ, UR4 ;  /* 0x00000004ff067e24 */ /* 0x000fe4000f8e00ff */
[----:B------:R-:W-:-:S02]  /*1630*/  IMAD.U32 R7, RZ, RZ, UR5 ;  /* 0x00000005ff077e24 */ /* 0x000fc4000f8e00ff */
[----:B------:R-:W-:Y:S02]  /*1640*/  IMAD.U32 R11, RZ, RZ, UR7 ;  /* 0x00000007ff0b7e24 */ /* 0x000fe4000f8e00ff */
[----:B------:R-:W-:Y:S02]  /*1650*/  IMAD.MOV.U32 R8, RZ, RZ, 0x1e1 ;  /* 0x000001e1ff087424 */ /* 0x000fe400078e00ff */
[----:B0-----:R-:W-:Y:S02]  /*1660*/  IMAD.MOV.U32 R12, RZ, RZ, 0x1 ;  /* 0x00000001ff0c7424 */ /* 0x001fe400078e00ff */
[----:B-1----:R-:W-:-:S07]  /*1670*/  IMAD.MOV.U32 R13, RZ, RZ, RZ ;  /* 0x000000ffff0d7224 */ /* 0x002fce00078e00ff */
[----:B------:R-:W-:-:S07]  /*1680*/  LEPC R20, `(.L_x_17) ;  /* 0x000000001014794e */ /* 0x000fce0000000000 */
[----:B--2--5:R-:W-:Y:S05]  /*1690*/  CALL.ABS.NOINC R14 ;  /* 0x000000000e007343 */ /* 0x024fea0003c00000 */
.L_x_17:
[----:B------:R-:W-:-:S13]  /*16a0*/  ISETP.NE.AND P0, PT, R172, 0x3, PT ;  /* 0x00000003ac00780c */ /* 0x000fda0003f05270 */
[----:B------:R-:W-:Y:S05]  /*16b0*/  @!P0 BRA `(.L_x_18) ;  /* 0x0000000000048947 */ /* 0x000fea0003800000 */
[----:B------:R-:W-:Y:S01]  /*16c0*/  BPT.TRAP 0x1 ;  /* 0x000000040000795c */ /* 0x000fe20000300000 */
.L_x_18:
[----:B------:R-:W-:Y:S02]  /*16d0*/  IMAD.U32 R3, RZ, RZ, UR39 ;  /* 0x00000027ff037e24 */ /* 0x000fe4000f8e00ff */
[----:B-1----:R-:W-:-:S03]  /*16e0*/  IMAD.U32 R0, RZ, RZ, UR38 ;  /* 0x00000026ff007e24 */ /* 0x002fc6000f8e00ff */
[----:B------:R-:W-:Y:S02]  /*16f0*/  LEA R3, R3, UR41, 0x3 ;  /* 0x0000002903037c11 */ /* 0x000fe4000f8e18ff */
[----:B------:R-:W-:-:S04]  /*1700*/  SHF.L.U32 R0, R0, 0x1f, RZ ;  /* 0x0000001f00007819 */ /* 0x000fc800000006ff */
[----:B------:R1:W2:Y:S01]  /*1710*/  SYNCS.PHASECHK.TRANS64.TRYWAIT P1, [R3+URZ], R0 ;  /* 0x00000000030075a7 */ /* 0x0002a2000802017f */
[----:B------:R-:W-:Y:S05]  /*1720*/  @!P0 BRA `(.L_x_19) ;  /* 0x0000000000048947 */ /* 0x000fea0003800000 */
[----:B------:R-:W-:Y:S01]  /*1730*/  BPT.TRAP 0x1 ;  /* 0x000000040000795c */ /* 0x000fe20000300000 */
.L_x_19:
[----:B------:R-:W-:-:S05]  /*1740*/  IMAD.U32 R4, RZ, RZ, UR43 ;  /* 0x0000002bff047e24 */ /* 0x000fca000f8e00ff */
[----:B------:R-:W-:Y:S01]  /*1750*/  ISETP.GE.AND P2, PT, R4, 0x1, PT ;  /* 0x000000010400780c */ /* 0x000fe20003f46270 */
[----:B--2---:R-:W-:-:S12]  /*1760*/  @P1 BRA `(.L_x_20) ;  /* 0x0000000000081947 */ /* 0x004fd80003800000 */
[----:B------:R-:W2:Y:S02]  /*1770*/  SYNCS.PHASECHK.TRANS64.TRYWAIT P1, [R3+URZ], R0 ;  /* 0x00000000030075a7 */ /* 0x000ea4000802017f */
[----:B--2---:R-:W-:Y:S05]  /*1780*/  @!P1 BRA `(.L_x_21) ;  /* 0x0000009c00fc9947 */ /* 0x004fea0003800000 */
.L_x_20:
[----:B------:R-:W-:Y:S05]  /*1790*/  WARPSYNC.ALL ;  /* 0x0000000000007948 */ /* 0x000fea0003800000 */
[----:B------:R-:W-:Y:S01]  /*17a0*/  UIADD3 UR5, UR41, 0xb180, URZ ;  /* 0x0000b18029057890 */ /* 0x000fe2000fffe03f */
[----:B------:R-:W-:Y:S01]  /*17b0*/  WARPGROUP.ARRIVE ;  /* 0x00000000000079c5 */ /* 0x000fe20000000000 */
[----:B------:R-:W-:Y:S02]  /*17c0*/  UIADD3 UR4, UR41, 0x180, URZ ;  /* 0x0000018029047890 */ /* 0x000fe4000fffe03f */
[----:B------:R-:W-:Y:S02]  /*17d0*/  USHF.R.U32.HI UR5, URZ, 0x4, UR5 ;  /* 0x000000043f057899 */ /* 0x000fe40008011605 */
[----:B------:R-:W-:-:S02]  /*17e0*/  USHF.R.U32.HI UR4, URZ, 0x4, UR4 ;  /* 0x000000043f047899 */ /* 0x000fc40008011604 */
[----:B------:R-:W-:Y:S02]  /*17f0*/  ULOP3.LUT UR5, UR5, 0x3fff, URZ, 0xc0, !UPT ;  /* 0x00003fff05057892 */ /* 0x000fe4000f8ec03f */
[----:B------:R-:W-:Y:S02]  /*1800*/  ULOP3.LUT UR8, UR4, 0x3fff, URZ, 0xc0, !UPT ;  /* 0x00003fff04087892 */ /* 0x000fe4000f8ec03f */
[----:B------:R-:W-:Y:S02]  /*1810*/  ULOP3.LUT UR11, UR5, 0x1000000, URZ, 0xfc, !UPT ;  /* 0x01000000050b7892 */ /* 0x000fe4000f8efc3f */
[----:B------:R-:W-:Y:S02]  /*1820*/  ULEA UR4, UR39, UR8, 0x8 ;  /* 0x0000000827047291 */ /* 0x000fe4000f8e403f */
[----:B------:R-:W-:Y:S01]  /*1830*/  ULEA UR6, UR39, UR11, 0xa ;  /* 0x0000000b27067291 */ /* 0x000fe2000f8e503f */
[----:B------:R-:W-:Y:S01]  /*1840*/  UMOV UR5, 0x40000040 ;  /* 0x4000004000057882 */ /* 0x000fe20000000000 */
[----:B------:R-:W-:-:S07]  /*1850*/  UMOV UR7, 0x40000040 ;  /* 0x4000004000077882 */ /* 0x000fce0000000000 */
[----:B------:R-:W-:Y:S01]  /*1860*/  HGMMA.64x256x16.F32 R24, gdesc[UR4].tnspA.tnspB, RZ, !UPT, gsb0 ;  /* 0x63e00000041879f0 */ /* 0x000fe2000c0008ff */
[----:B------:R-:W-:Y:S02]  /*1870*/  UIADD3 UR4, UR4, 0x80, URZ ;  /* 0x0000008004047890 */ /* 0x000fe4000fffe03f */
[----:B------:R-:W-:Y:S01]  /*1880*/  UIADD3 UR6, UR6, 0x80, URZ ;  /* 0x0000008006067890 */ /* 0x000fe2000fffe03f */
[----:B------:R-:W-:Y:S01]  /*1890*/  UMOV UR5, 0x40000040 ;  /* 0x4000004000057882 */ /* 0x000fe20000000000 */
[----:B------:R-:W-:Y:S01]  /*18a0*/  UMOV UR7, 0x40000040 ;  /* 0x4000004000077882 */ /* 0x000fe20000000000 */
[----:B------:R-:W-:Y:S02]  /*18b0*/  WARPGROUP.DEPBAR.LE gsb0, 0x0 ;  /* 0x00008000000079c5 */ /* 0x000fe40000010000 */
[----:B------:R-:W-:-:S15]  /*18c0*/  WARPGROUP.ARRIVE ;  /* 0x00000000000079c5 */ /* 0x000fde0000000000 */
[----:B------:R-:W-:-:S05]  /*18d0*/  NOP ;  /* 0x0000000000007918 */ /* 0x000fca0000000000 */
[----:B------:R-:W-:Y:S03]  /*18e0*/  HGMMA.64x256x16.F32 R24, gdesc[UR4].tnspA.tnspB, R24, gsb0 ;  /* 0x63e00000041879f0 */ /* 0x000fe60008000818 */
[----:B------:R-:W-:Y:S02]  /*18f0*/  WARPGROUP.DEPBAR.LE gsb0, 0x0 ;  /* 0x00008000000079c5 */ /* 0x000fe40000010000 */
[----:B------:R-:W-:Y:S05]  /*1900*/  @!P2 BRA `(.L_x_22) ;  /* 0x0000000000d4a947 */ /* 0x000fea0003800000 */
[----:B------:R-:W-:Y:S01]  /*1910*/  UIADD3 UR4, UR39, 0x1, URZ ;  /* 0x0000000127047890 */ /* 0x000fe2000fffe03f */
[----:B-12---:R-:W-:Y:S01]  /*1920*/  IMAD.U32 R0, RZ, RZ, UR43 ;  /* 0x0000002bff007e24 */ /* 0x006fe2000f8e00ff */
[----:B------:R-:W-:Y:S02]  /*1930*/  UMOV UR10, UR39 ;  /* 0x00000027000a7c82 */ /* 0x000fe40008000000 */
[----:B------:R-:W-:-:S04]  /*1940*/  UISETP.NE.AND UP0, UPT, UR4, 0xb, UPT ;  /* 0x0000000b0400788c */ /* 0x000fc8000bf05270 */
[----:B------:R-:W-:Y:S02]  /*1950*/  USEL UR5, URZ, 0x1, UP0 ;  /* 0x000000013f057887 */ /* 0x000fe40008000000 */
[----:B------:R-:W-:Y:S02]  /*1960*/  USEL UR9, UR4, URZ, UP0 ;  /* 0x0000003f04097287 */ /* 0x000fe40008000000 */
[----:B------:R-:W-:-:S06]  /*1970*/  ULOP3.LUT UR5, UR38, UR5, URZ, 0x3c, !UPT ;  /* 0x0000000526057292 */ /* 0x000fcc000f8e3c3f */
[----:B------:R-:W-:-:S07]  /*1980*/  IMAD.U32 R5, RZ, RZ, UR5 ;  /* 0x00000005ff057e24 */ /* 0x000fce000f8e00ff */
.L_x_29:
[----:B-12---:R-:W-:Y:S05]  /*1990*/  @!P0 BRA `(.L_x_23) ;  /* 0x0000000000048947 */ /* 0x006fea0003800000 */
[----:B------:R-:W-:Y:S01]  /*19a0*/  BPT.TRAP 0x1 ;  /* 0x000000040000795c */ /* 0x000fe20000300000 */
.L_x_23:
[----:B------:R-:W-:Y:S01]  /*19b0*/  ULEA UR4, UR9, UR41, 0x3 ;  /* 0x0000002909047291 */ /* 0x000fe2000f8e183f */
[----:B------:R-:W-:-:S08]  /*19c0*/  SHF.L.U32 R3, R5, 0x1f, RZ ;  /* 0x0000001f05037819 */ /* 0x000fd000000006ff */
[----:B------:R1:W2:Y:S01]  /*19d0*/  SYNCS.PHASECHK.TRANS64.TRYWAIT P1, [UR4], R3 ;  /* 0x00000003ff0075a7 */ /* 0x0002a20008020144 */
[----:B------:R-:W-:Y:S05]  /*19e0*/  @!P0 BRA `(.L_x_24) ;  /* 0x0000000000048947 */ /* 0x000fea0003800000 */
[----:B------:R-:W-:Y:S01]  /*19f0*/  BPT.TRAP 0x1 ;  /* 0x000000040000795c */ /* 0x000fe20000300000 */
.L_x_24:
[----:B--2---:R-:W-:Y:S05]  /*1a00*/  @P1 BRA `(.L_x_25) ;  /* 0x0000000000081947 */ /* 0x004fea0003800000 */
[----:B------:R-:W2:Y:S02]  /*1a10*/  SYNCS.PHASECHK.TRANS64.TRYWAIT P1, [UR4], R3 ;  /* 0x00000003ff0075a7 */ /* 0x000ea40008020144 */
[----:B--2---:R-:W-:Y:S05]  /*1a20*/  @!P1 BRA `(.L_x_26) ;  /* 0x0000009c00689947 */ /* 0x004fea0003800000 */
.L_x_25:
[----:B------:R-:W-:Y:S01]  /*1a30*/  ULEA UR4, UR9, UR8, 0x8 ;  /* 0x0000000809047291 */ /* 0x000fe2000f8e403f */
[----:B------:R-:W-:Y:S01]  /*1a40*/  WARPGROUP.ARRIVE ;  /* 0x00000000000079c5 */ /* 0x000fe20000000000 */
[----:B------:R-:W-:Y:S01]  /*1a50*/  ULEA UR6, UR9, UR11, 0xa ;  /* 0x0000000b09067291 */ /* 0x000fe2000f8e503f */
[----:B------:R-:W-:Y:S01]  /*1a60*/  UMOV UR5, 0x40000040 ;  /* 0x4000004000057882 */ /* 0x000fe20000000000 */
[----:B------:R-:W-:-:S07]  /*1a70*/  UMOV UR7, 0x40000040 ;  /* 0x4000004000077882 */ /* 0x000fce0000000000 */
[----:B------:R-:W-:Y:S01]  /*1a80*/  HGMMA.64x256x16.F32 R24, gdesc[UR4].tnspA.tnspB, R24, gsb0 ;  /* 0x63e00000041879f0 */ /* 0x000fe20008000818 */
        /* <DEDUP_REMOVED lines=10> */
[----:B------:R-:W-:Y:S01]  /*1b30*/  BPT.TRAP 0x1 ;  /* 0x000000040000795c */ /* 0x000fe20000300000 */
.L_x_27:
[----:B------:R-:W-:Y:S01]  /*1b40*/  ULEA UR4, UR10, UR41, 0x3 ;  /* 0x000000290a047291 */ /* 0x000fe2000f8e183f */
[----:B------:R-:W-:-:S03]  /*1b50*/  ISETP.GT.U32.AND P1, PT, R16, 0x1, PT ;  /* 0x000000011000780c */ /* 0x000fc60003f24070 */
[----:B------:R-:W-:-:S04]  /*1b60*/  UIADD3 UR4, UR4, 0x58, URZ ;  /* 0x0000005804047890 */ /* 0x000fc8000fffe03f */
[----:B------:R-:W-:-:S09]  /*1b70*/  UPRMT UR4, URZ, 0x654, UR4 ;  /* 0x000006543f047896 */ /* 0x000fd20008000004 */
[----:B------:R-:W-:Y:S01]  /*1b80*/  SYNCS.ARRIVE.TRANS64.RED.A1T0 RZ, [UR4], RZ ;  /* 0x000000ffffff79a7 */ /* 0x000fe20008100404 */
[----:B------:R-:W-:Y:S05]  /*1b90*/  @P1 BRA `(.L_x_28) ;  /* 0x0000000000041947 */ /* 0x000fea0003800000 */
[----:B------:R-:W-:Y:S01]  /*1ba0*/  BPT.TRAP 0x1 ;  /* 0x000000040000795c */ /* 0x000fe20000300000 */
.L_x_28:
[----:B------:R-:W-:Y:S01]  /*1bb0*/  UIADD3 UR9, UR9, 0x1, URZ ;  /* 0x0000000109097890 */ /* 0x000fe2000fffe03f */
[C---:B------:R-:W-:Y:S01]  /*1bc0*/  ISETP.GT.AND P1, PT, R0.reuse, 0x1, PT ;  /* 0x000000010000780c */ /* 0x040fe20003f24270 */
[----:B------:R-:W-:Y:S01]  /*1bd0*/  UIADD3 UR10, UR10, 0x1, URZ ;  /* 0x000000010a0a7890 */ /* 0x000fe2000fffe03f */
[----:B------:R-:W-:Y:S01]  /*1be0*/  VIADD R0, R0, 0xffffffff ;  /* 0xffffffff00007836 */ /* 0x000fe20000000000 */
[----:B------:R-:W-:Y:S02]  /*1bf0*/  UISETP.NE.AND UP0, UPT, UR9, 0xb, UPT ;  /* 0x0000000b0900788c */ /* 0x000fe4000bf05270 */
[----:B------:R-:W-:Y:S02]  /*1c00*/  UISETP.NE.AND UP1, UPT, UR10, 0xb, UPT ;  /* 0x0000000b0a00788c */ /* 0x000fe4000bf25270 */
[----:B------:R-:W-:Y:S02]  /*1c10*/  USEL UR4, URZ, 0x1, UP0 ;  /* 0x000000013f047887 */ /* 0x000fe40008000000 */
[----:B------:R-:W-:-:S02]  /*1c20*/  USEL UR9, UR9, URZ, UP0 ;  /* 0x0000003f09097287 */ /* 0x000fc40008000000 */
[----:B------:R-:W-:Y:S02]  /*1c30*/  USEL UR10, UR10, URZ, UP1 ;  /* 0x0000003f0a0a7287 */ /* 0x000fe40008800000 */
[----:B------:R-:W-:Y:S01]  /*1c40*/  LOP3.LUT R5, R5, UR4, RZ, 0x3c, !PT ;  /* 0x0000000405057c12 */ /* 0x000fe2000f8e3cff */
[----:B------:R-:W-:Y:S09]  /*1c50*/  @P1 BRA `(.L_x_29) ;  /* 0xfffffffc004c1947 */ /* 0x000ff2000383ffff */
.L_x_22:
[----:B-12---:R-:W1:Y:S01]  /*1c60*/  LDC R0, c[0x0][0x28c] ;  /* 0x0000a300ff007b82 */ /* 0x006e620000000800 */
[----:B------:R2:W-:Y:S01]  /*1c70*/  SYNCS.ARRIVE.TRANS64.A1T0 RZ, [R158+UR45], RZ ;  /* 0x000000ff9eff79a7 */ /* 0x0005e2000810002d */
[----:B-1----:R-:W-:-:S13]  /*1c80*/  ISETP.GE.AND P1, PT, R0, 0x1, PT ;  /* 0x000000010000780c */ /* 0x002fda0003f26270 */
[----:B--2---:R-:W-:Y:S05]  /*1c90*/  @!P1 BRA `(.L_x_30) ;  /* 0x0000000000349947 */ /* 0x004fea0003800000 */
[----:B------:R-:W-:Y:S05]  /*1ca0*/  @!P0 BRA `(.L_x_31) ;  /* 0x0000000000048947 */ /* 0x000fea0003800000 */
[----:B------:R-:W-:Y:S01]  /*1cb0*/  BPT.TRAP 0x1 ;  /* 0x000000040000795c */ /* 0x000fe20000300000 */
.L_x_31:
[----:B------:R-:W-:Y:S01]  /*1cc0*/  UIADD3 UR6, UR43, UR39, URZ ;  /* 0x000000272b067290 */ /* 0x000fe2000fffe03f */
[----:B------:R-:W-:-:S03]  /*1cd0*/  ISETP.GT.U32.AND P0, PT, R16, 0x1, PT ;  /* 0x000000011000780c */ /* 0x000fc60003f04070 */
[----:B------:R-:W-:-:S04]  /*1ce0*/  UIMAD.WIDE.U32 UR4, UR6, -0x45d1745d, URZ ;  /* 0xba2e8ba3060478a5 */ /* 0x000fc8000f8e003f */
[----:B------:R-:W-:-:S04]  /*1cf0*/  USHF.R.U32.HI UR4, URZ, 0x3, UR5 ;  /* 0x000000033f047899 */ /* 0x000fc80008011605 */
[----:B------:R-:W-:-:S04]  /*1d00*/  UIMAD UR6, UR4, -0xb, UR6 ;  /* 0xfffffff5040678a4 */ /* 0x000fc8000f8e0206 */
[----:B------:R-:W-:-:S04]  /*1d10*/  ULEA UR6, UR6, UR41, 0x3 ;  /* 0x0000002906067291 */ /* 0x000fc8000f8e183f */
[----:B------:R-:W-:-:S04]  /*1d20*/  UIADD3 UR6, UR6, 0x58, URZ ;  /* 0x0000005806067890 */ /* 0x000fc8000fffe03f */
[----:B------:R-:W-:-:S09]  /*1d30*/  UPRMT UR6, URZ, 0x654, UR6 ;  /* 0x000006543f067896 */ /* 0x000fd20008000006 */
[----:B------:R-:W-:Y:S01]  /*1d40*/  SYNCS.ARRIVE.TRANS64.RED.A1T0 RZ, [UR6], RZ ;  /* 0x000000ffffff79a7 */ /* 0x000fe20008100406 */
[----:B------:R-:W-:Y:S05]  /*1d50*/  @P0 BRA `(.L_x_30) ;  /* 0x0000000000040947 */ /* 0x000fea0003800000 */
[----:B------:R-:W-:Y:S01]  /*1d60*/  BPT.TRAP 0x1 ;  /* 0x000000040000795c */ /* 0x000fe20000300000 */
.L_x_30:
[----:B------:R-:W-:Y:S01]  /*1d70*/  SHF.L.U32 R0, R173, 0x1f, RZ ;  /* 0x0000001fad007819 */ /* 0x000fe200000006ff */
[----:B------:R-:W-:Y:S01]  /*1d80*/  UIADD3 UR39, UR44, UR39, URZ ;  /* 0x000000272c277290 */ /* 0x000fe2000fffe03f */
[----:B------:R-:W1:Y:S01]  /*1d90*/  LDC R15, c[0x0][0x288] ;  /* 0x0000a200ff0f7b82 */ /* 0x000e620000000800 */
[----:B------:R-:W-:Y:S01]  /*1da0*/  UISETP.GE.U32.AND UP1, UPT, UR44, 0xb, UPT ;  /* 0x0000000b2c00788c */ /* 0x000fe2000bf26070 */
[----:B------:R-:W-:Y:S01]  /*1db0*/  IMAD.SHL.U32 R8, R156, 0x2, RZ ;  /* 0x000000029c087824 */ /* 0x000fe200078e00ff */
[----:B------:R-:W-:Y:S02]  /*1dc0*/  UISETP.GT.U32.AND UP0, UPT, UR39, 0xa, UPT ;  /* 0x0000000a2700788c */ /* 0x000fe4000bf04070 */
[----:B------:R-:W-:Y:S02]  /*1dd0*/  UIMAD.WIDE.U32 UR4, UR39, -0x45d1745d, URZ ;  /* 0xba2e8ba3270478a5 */ /* 0x000fe4000f8e003f */
[----:B------:R-:W-:Y:S01]  /*1de0*/  UISETP.LT.U32.AND UP0, UPT, UR44, 0xb, UP0 ;  /* 0x0000000b2c00788c */ /* 0x000fe20008701070 */
[----:B------:R-:W2:Y:S01]  /*1df0*/  SYNCS.PHASECHK.TRANS64.TRYWAIT P0, [R157+UR42+0x10], R0 ;  /* 0x000010009d0075a7 */ /* 0x000ea2000800016a */
[----:B------:R-:W-:Y:S01]  /*1e00*/  USHF.R.U32.HI UR4, URZ, 0x3, UR5 ;  /* 0x000000033f047899 */ /* 0x000fe20008011605 */
[----:B------:R-:W-:Y:S01]  /*1e10*/  SHF.R.S32.HI R9, RZ, 0x1f, R8 ;  /* 0x0000001fff097819 */ /* 0x000fe20000011408 */
[----:B------:R-:W-:-:S02]  /*1e20*/  USEL UR6, URZ, 0x1, !UP0 ;  /* 0x000000013f067887 */ /* 0x000fc4000c000000 */
[----:B------:R-:W-:Y:S02]  /*1e30*/  UIMAD UR39, UR4, -0xb, UR39 ;  /* 0xfffffff5042778a4 */ /* 0x000fe4000f8e0227 */
[----:B------:R-:W-:-:S04]  /*1e40*/  ULOP3.LUT UR38, UR38, UR6, URZ, 0x3c, !UPT ;  /* 0x0000000626267292 */ /* 0x000fc8000f8e3c3f */
[----:B------:R-:W-:Y:S01]  /*1e50*/  @UP1 ULOP3.LUT UR38, UR38, 0x1, UR4, 0x78, !UPT ;  /* 0x0000000126261892 */ /* 0x000fe2000f8e7804 */
[----:B-12---:R-:W-:Y:S11]  /*1e60*/  @!P0 BRA `(.L_x_32) ;  /* 0x0000009800708947 */ /* 0x006ff60003800000 */
.L_x_321:
[----:B------:R-:W-:Y:S01]  /*1e70*/  IMAD.SHL.U32 R14, R19, 0x40, RZ ;  /* 0x00000040130e7824 */ /* 0x000fe200078e00ff */
[----:B------:R-:W-:Y:S01]  /*1e80*/  ULDC UR6, c[0x0][0x284] ;  /* 0x0000a10000067ab9 */ /* 0x000fe20000000800 */
[----:B0-----:R-:W-:Y:S01]  /*1e90*/  IMAD.SHL.U32 R12, R22, 0x100, RZ ;  /* 0x00000100160c7824 */ /* 0x001fe200078e00ff */
[----:B------:R-:W-:Y:S01]  /*1ea0*/  SHF.R.S32.HI R165, RZ, 0x1f, R2 ;  /* 0x0000001fffa57819 */ /* 0x000fe20000011402 */
[----:B------:R-:W-:Y:S01]  /*1eb0*/  ULDC.64 UR4, c[0x0][0x5d0] ;  /* 0x0001740000047ab9 */ /* 0x000fe20000000a00 */
[----:B------:R-:W-:Y:S01]  /*1ec0*/  ISETP.GE.AND P0, PT, R14, UR6, PT ;  /* 0x000000060e007c0c */ /* 0x000fe2000bf06270 */
[----:B------:R-:W-:Y:S01]  /*1ed0*/  IMAD.WIDE.U32 R4, R2, UR4, R8 ;  /* 0x0000000402047c25 */ /* 0x000fe2000f8e0008 */
[----:B------:R-:W-:Y:S02]  /*1ee0*/  SHF.R.S32.HI R13, RZ, 0x1f, R12 ;  /* 0x0000001fff0d7819 */ /* 0x000fe4000001140c */
[C---:B------:R-:W-:Y:S01]  /*1ef0*/  ISETP.GE.OR P0, PT, R12.reuse, R15, P0 ;  /* 0x0000000f0c00720c */ /* 0x040fe20000706670 */
[----:B------:R-:W-:Y:S01]  /*1f00*/  IMAD R3, R165, UR4, RZ ;  /* 0x00000004a5037c24 */ /* 0x000fe2000f8e02ff */
[----:B------:R-:W-:-:S03]  /*1f10*/  IADD3 R6, P1, R12, R4, RZ ;  /* 0x000000040c067210 */ /* 0x000fc60007f3e0ff */
[----:B------:R-:W-:-:S05]  /*1f20*/  IMAD R3, R2, UR5, R3 ;  /* 0x0000000502037c24 */ /* 0x000fca000f8e0203 */
[----:B------:R-:W-:-:S03]  /*1f30*/  IADD3.X R7, R13, R5, R3, P1, !PT ;  /* 0x000000050d077210 */ /* 0x000fc60000ffe403 */
[----:B------:R-:W-:Y:S05]  /*1f40*/  @P0 BRA `(.L_x_33) ;  /* 0x0000007c000c0947 */ /* 0x000fea0003800000 */
[----:B------:R-:W0:Y:S01]  /*1f50*/  LDC.64 R10, c[0x0][0x5c8] ;  /* 0x00017200ff0a7b82 */ /* 0x000e220000000a00 */
[----:B-----5:R-:W-:Y:S01]  /*1f60*/  FSETP.NEU.AND P0, PT, R152, RZ, PT ;  /* 0x000000ff9800720b */ /* 0x020fe20003f0d000 */
[----:B------:R-:W-:Y:S01]  /*1f70*/  IMAD R3, R156, -0x2, R15 ;  /* 0xfffffffe9c037824 */ /* 0x000fe200078e020f */
[----:B------:R-:W-:Y:S01]  /*1f80*/  BSSY B0, `(.L_x_33) ;  /* 0x00007bf000007945 */ /* 0x000fe20003800000 */
[----:B------:R-:W-:-:S04]  /*1f90*/  IMAD.WIDE R162, R19, 0x40, R154 ;  /* 0x0000004013a27825 */ /* 0x000fc800078e029a */
[----:B-1----:R-:W-:Y:S02]  /*1fa0*/  IMAD.IADD R0, R3, 0x1, -R12 ;  /* 0x0000000103007824 */ /* 0x002fe400078e0a0c */
[----:B------:R-:W-:-:S03]  /*1fb0*/  IMAD.IADD R3, R161, 0x1, -R14 ;  /* 0x00000001a1037824 */ /* 0x000fc600078e0a0e */
[----:B------:R-:W-:-:S04]  /*1fc0*/  ISETP.GT.AND P2, PT, R0, RZ, PT ;  /* 0x000000ff0000720c */ /* 0x000fc80003f44270 */
[----:B------:R-:W-:Y:S01]  /*1fd0*/  ISETP.GT.AND P1, PT, R3, RZ, P2 ;  /* 0x000000ff0300720c */ /* 0x000fe20001724270 */
[-C--:B0-----:R-:W-:Y:S02]  /*1fe0*/  IMAD R4, R163, R10.reuse, RZ ;  /* 0x0000000aa3047224 */ /* 0x081fe400078e02ff */
[----:B------:R-:W-:-:S04]  /*1ff0*/  IMAD.WIDE.U32 R6, R162, R10, R6 ;  /* 0x0000000aa2067225 */ /* 0x000fc800078e0006 */
[----:B------:R-:W-:-:S04]  /*2000*/  IMAD R5, R162, R11, R4 ;  /* 0x0000000ba2057224 */ /* 0x000fc800078e0204 */
[----:B------:R-:W-:Y:S01]  /*2010*/  IMAD.IADD R179, R7, 0x1, R5 ;  /* 0x0000000107b37824 */ /* 0x000fe200078e0205 */
[----:B------:R-:W-:Y:S06]  /*2020*/  @!P0 BRA `(.L_x_34) ;  /* 0x0000005400a08947 */ /* 0x000fec0003800000 */
[----:B------:R-:W0:Y:S01]  /*2030*/  LDC.64 R20, c[0x0][0x5b8] ;  /* 0x00016e00ff147b82 */ /* 0x000e220000000a00 */
[----:B------:R-:W-:-:S07]  /*2040*/  ULDC.64 UR4, c[0x0][0x5c0] ;  /* 0x0001700000047ab9 */ /* 0x000fce0000000a00 */
[----:B------:R-:W1:Y:S08]  /*2050*/  LDC.64 R166, c[0x0][0x5b0] ;  /* 0x00016c00ffa67b82 */ /* 0x000e700000000a00 */
[----:B------:R-:W2:Y:S01]  /*2060*/  LDC.64 R14, c[0x0][0x5a8] ;  /* 0x00016a00ff0e7b82 */ /* 0x000ea20000000a00 */
[-C--:B0-----:R-:W-:Y:S02]  /*2070*/  IMAD R7, R165, R20.reuse, RZ ;  /* 0x00000014a5077224 */ /* 0x081fe400078e02ff */
[----:B------:R-:W-:-:S04]  /*2080*/  IMAD.WIDE.U32 R4, R2, R20, R8 ;  /* 0x0000001402047225 */ /* 0x000fc800078e0008 */
[----:B------:R-:W-:Y:S01]  /*2090*/  IMAD R175, R2, R21, R7 ;  /* 0x0000001502af7224 */ /* 0x000fe200078e0207 */
[----:B------:R-:W-:Y:S01]  /*20a0*/  IADD3 R164, P0, R12, R4, RZ ;  /* 0x000000040ca47210 */ /* 0x000fe20007f1e0ff */
[----:B-1----:R-:W-:-:S03]  /*20b0*/  IMAD R4, R163, R166, RZ ;  /* 0x000000a6a3047224 */ /* 0x002fc600078e02ff */
[----:B------:R-:W-:Y:S01]  /*20c0*/  IADD3.X R165, R13, R5, R175, P0, !PT ;  /* 0x000000050da57210 */ /* 0x000fe200007fe4af */
[C---:B------:R-:W-:Y:S02]  /*20d0*/  IMAD R177, R162.reuse, R167, R4 ;  /* 0x000000a7a2b17224 */ /* 0x040fe400078e0204 */
[----:B------:R-:W-:-:S04]  /*20e0*/  IMAD.WIDE.U32 R4, R162, R166, R164 ;  /* 0x000000a6a2047225 */ /* 0x000fc800078e00a4 */
[----:B------:R-:W-:Y:S01]  /*20f0*/  IMAD.IADD R5, R5, 0x1, R177 ;  /* 0x0000000105057824 */ /* 0x000fe200078e02b1 */
[----:B--2---:R-:W-:-:S04]  /*2100*/  LEA R168, P0, R4, R14, 0x1 ;  /* 0x0000000e04a87211 */ /* 0x004fc800078008ff */
[----:B------:R-:W-:-:S05]  /*2110*/  LEA.HI.X R169, R4, R15, R5, 0x1, P0 ;  /* 0x0000000f04a97211 */ /* 0x000fca00000f0c05 */
[----:B------:R0:W2:Y:S01]  /*2120*/  @P1 LDG.E.LTC128B.U16 R19, desc[UR36][R168.64] ;  /* 0x00000024a8131981 */ /* 0x0000a2000c1e1520 */
[----:B------:R-:W-:Y:S01]  /*2130*/  IMAD.WIDE.U32 R4, R162, R166, R12 ;  /* 0x000000a6a2047225 */ /* 0x000fe200078e000c */
[----:B------:R-:W-:Y:S02]  /*2140*/  BSSY B1, `(.L_x_35) ;  /* 0x0000014000017945 */ /* 0x000fe40003800000 */
[----:B------:R-:W-:-:S04]  /*2150*/  IADD3 R170, P0, R8, R4, RZ ;  /* 0x0000000408aa7210 */ /* 0x000fc80007f1e0ff */
[----:B------:R-:W-:Y:S01]  /*2160*/  IADD3.X R171, R9, R177, R5, P0, !PT ;  /* 0x000000b109ab7210 */ /* 0x000fe200007fe405 */
[----:B0-----:R-:W-:Y:S01]  /*2170*/  IMAD.SHL.U32 R168, R166, 0x8, RZ ;  /* 0x00000008a6a87824 */ /* 0x001fe200078e00ff */
[----:B------:R-:W-:Y:S02]  /*2180*/  LEA R4, P0, R6, UR4, 0x1 ;  /* 0x0000000406047c11 */ /* 0x000fe4000f8008ff */
[----:B------:R-:W-:Y:S01]  /*2190*/  SHF.L.U64.HI R169, R166, 0x3, R167 ;  /* 0x00000003a6a97819 */ /* 0x000fe200000102a7 */
[----:B------:R-:W-:Y:S01]  /*21a0*/  IMAD.WIDE.U32 R170, R2, R20, R170 ;  /* 0x0000001402aa7225 */ /* 0x000fe200078e00aa */
[----:B------:R-:W-:Y:S02]  /*21b0*/  LEA.HI.X R5, R6, UR5, R179, 0x1, P0 ;  /* 0x0000000506057c11 */ /* 0x000fe400080f0cb3 */
[----:B------:R-:W-:Y:S02]  /*21c0*/  ISETP.GT.AND P0, PT, R0, 0x1, PT ;  /* 0x000000010000780c */ /* 0x000fe40003f04270 */
[----:B------:R-:W-:-:S02]  /*21d0*/  LEA R6, P4, R170, R14, 0x1 ;  /* 0x0000000eaa067211 */ /* 0x000fc400078808ff */
[----:B------:R-:W-:Y:S01]  /*21e0*/  ISETP.GT.AND P3, PT, R3, RZ, P0 ;  /* 0x000000ff0300720c */ /* 0x000fe20000764270 */
[----:B--2---:R-:W-:-:S05]  /*21f0*/  HADD2.F32 R7, -RZ, R19.H0_H0 ;  /* 0x20000013ff077230 */ /* 0x004fca0000004100 */
[----:B------:R-:W-:-:S04]  /*2200*/  FMUL R7, R7, R152 ;  /* 0x0000009807077220 */ /* 0x000fc80000400000 */
[----:B------:R-:W-:-:S05]  /*2210*/  FFMA R7, R24, R153, R7 ;  /* 0x0000009918077223 */ /* 0x000fca0000000007 */
[----:B------:R-:W-:Y:S01]  /*2220*/  F2FP.F16.F32.PACK_AB R21, RZ, R7 ;  /* 0x00000007ff15723e */ /* 0x000fe200000000ff */
[----:B------:R-:W-:-:S04]  /*2230*/  IMAD.IADD R7, R175, 0x1, R171 ;  /* 0x00000001af077824 */ /* 0x000fc800078e02ab */
[----:B------:R0:W-:Y:S01]  /*2240*/  @P1 STG.E.U16 desc[UR36][R4.64], R21 ;  /* 0x0000001504001986 */ /* 0x0001e2000c101524 */
[----:B------:R-:W-:Y:S01]  /*2250*/  LEA.HI.X R7, R170, R15, R7, 0x1, P4 ;  /* 0x0000000faa077211 */ /* 0x000fe200020f0c07 */
[----:B------:R-:W-:Y:S06]  /*2260*/  @!P3 BRA `(.L_x_36) ;  /* 0x000000000004b947 */ /* 0x000fec0003800000 */
[----:B------:R1:W5:Y:S02]  /*2270*/  LDG.E.LTC128B.U16 R19, desc[UR36][R6.64+0x2] ;  /* 0x0000022406137981 */ /* 0x000364000c1e1520 */
.L_x_36:
[----:B------:R-:W-:Y:S05]  /*2280*/  BSYNC B1 ;  /* 0x0000000000017941 */ /* 0x000fea0003800000 */
.L_x_35:
[----:B0----5:R-:W-:Y:S01]  /*2290*/  HADD2.F32 R21, -RZ, R19.H0_H0 ;  /* 0x20000013ff157230 */ /* 0x021fe20000004100 */
[----:B------:R-:W-:Y:S01]  /*22a0*/  ISETP.GT.AND P2, PT, R3, 0x8, P2 ;  /* 0x000000080300780c */ /* 0x000fe20001744270 */
[----:B------:R-:W-:-:S04]  /*22b0*/  IMAD.WIDE.U32 R168, R162, R166, R168 ;  /* 0x000000a6a2a87225 */ /* 0x000fc800078e00a8 */
[----:B------:R-:W-:Y:S01]  /*22c0*/  FMUL R22, R21, R152 ;  /* 0x0000009815167220 */ /* 0x000fe20000400000 */
[----:B------:R-:W-:Y:S01]  /*22d0*/  IMAD.IADD R177, R177, 0x1, R169 ;  /* 0x00000001b1b17824 */ /* 0x000fe200078e02a9 */
[----:B------:R-:W-:Y:S02]  /*22e0*/  IADD3 R21, P1, R164, R168, RZ ;  /* 0x000000a8a4157210 */ /* 0x000fe40007f3e0ff */
[----:B------:R-:W-:-:S03]  /*22f0*/  FFMA R22, R25, R153, R22 ;  /* 0x0000009919167223 */ /* 0x000fc60000000016 */
[----:B------:R-:W-:Y:S01]  /*2300*/  IMAD.X R164, R177, 0x1, R165, P1 ;  /* 0x00000001b1a47824 */ /* 0x000fe200008e06a5 */
[C---:B------:R-:W-:Y:S02]  /*2310*/  LEA R24, P1, R21.reuse, R14, 0x1 ;  /* 0x0000000e15187211 */ /* 0x040fe400078208ff */
[----:B------:R-:W-:Y:S02]  /*2320*/  F2FP.F16.F32.PACK_AB R22, RZ, R22 ;  /* 0x00000016ff16723e */ /* 0x000fe400000000ff */
[----:B------:R-:W-:Y:S02]  /*2330*/  LEA.HI.X R25, R21, R15, R164, 0x1, P1 ;  /* 0x0000000f15197211 */ /* 0x000fe400008f0ca4 */
[----:B------:R-:W-:Y:S02]  /*2340*/  PRMT R21, R22, 0x7610, R21 ;  /* 0x0000761016157816 */ /* 0x000fe40000000015 */
[----:B------:R-:W-:-:S03]  /*2350*/  PRMT R22, R19, 0x7610, R22 ;  /* 0x0000761013167816 */ /* 0x000fc60000000016 */
[----:B------:R0:W-:Y:S04]  /*2360*/  @P3 STG.E.U16 desc[UR36][R4.64+0x2], R21 ;  /* 0x0000021504003986 */ /* 0x0001e8000c101524 */
[----:B------:R-:W2:Y:S01]  /*2370*/  @P2 LDG.E.LTC128B.U16 R22, desc[UR36][R24.64] ;  /* 0x0000002418162981 */ /* 0x000ea2000c1e1520 */
[----:B------:R-:W-:Y:S01]  /*2380*/  IADD3 R8, P1, P3, R8, R168, R12 ;  /* 0x000000a808087210 */ /* 0x000fe20007b3e00c */
[----:B------:R-:W-:Y:S01]  /*2390*/  BSSY B1, `(.L_x_37) ;  /* 0x0000011000017945 */ /* 0x000fe20003800000 */
[C---:B------:R-:W-:Y:S02]  /*23a0*/  SHF.L.U64.HI R11, R10.reuse, 0x4, R11 ;  /* 0x000000040a0b7819 */ /* 0x040fe4000001020b */
[----:B------:R-:W-:Y:S02]  /*23b0*/  IADD3.X R9, R9, R177, R13, P1, P3 ;  /* 0x000000b109097210 */ /* 0x000fe40000fe640d */
[----:B------:R-:W-:-:S02]  /*23c0*/  LEA R10, P1, R10, R4, 0x4 ;  /* 0x000000040a0a7211 */ /* 0x000fc400078220ff */
[----:B------:R-:W-:Y:S01]  /*23d0*/  ISETP.GT.AND P0, PT, R3, 0x8, P0 ;  /* 0x000000080300780c */ /* 0x000fe20000704270 */
[----:B0-----:R-:W-:-:S04]  /*23e0*/  IMAD.WIDE.U32 R20, R2, R20, R8 ;  /* 0x0000001402147225 */ /* 0x001fc800078e0008 */
[----:B------:R-:W-:Y:S01]  /*23f0*/  IMAD.X R11, R11, 0x1, R5, P1 ;  /* 0x000000010b0b7824 */ /* 0x000fe200008e0605 */
[----:B------:R-:W-:Y:S01]  /*2400*/  LEA R8, P3, R20, R14, 0x1 ;  /* 0x0000000e14087211 */ /* 0x000fe200078608ff */
[----:B------:R-:W-:-:S05]  /*2410*/  IMAD.IADD R2, R175, 0x1, R21 ;  /* 0x00000001af027824 */ /* 0x000fca00078e0215 */
[----:B------:R-:W-:Y:S01]  /*2420*/  LEA.HI.X R9, R20, R15, R2, 0x1, P3 ;  /* 0x0000000f14097211 */ /* 0x000fe200018f0c02 */
[----:B--2---:R-:W-:-:S05]  /*2430*/  HADD2.F32 R19, -RZ, R22.H0_H0 ;  /* 0x20000016ff137230 */ /* 0x004fca0000004100 */
[----:B------:R-:W-:-:S04]  /*2440*/  FMUL R19, R19, R152 ;  /* 0x0000009813137220 */ /* 0x000fc80000400000 */
[----:B------:R-:W-:-:S05]  /*2450*/  FFMA R19, R26, R153, R19 ;  /* 0x000000991a137223 */ /* 0x000fca0000000013 */
[----:B------:R-:W-:-:S05]  /*2460*/  F2FP.F16.F32.PACK_AB R19, RZ, R19 ;  /* 0x00000013ff13723e */ /* 0x000fca00000000ff */
[----:B------:R0:W-:Y:S01]  /*2470*/  @P2 STG.E.U16 desc[UR36][R10.64], R19 ;  /* 0x000000130a002986 */ /* 0x0001e2000c101524 */
[----:B------:R-:W-:Y:S05]  /*2480*/  @!P0 BRA `(.L_x_38) ;  /* 0x0000000000048947 */ /* 0x000fea0003800000 */
[----:B------:R2:W5:Y:S02]  /*2490*/  LDG.E.LTC128B.U16 R22, desc[UR36][R8.64+0x2] ;  /* 0x0000022408167981 */ /* 0x000564000c1e1520 */
.L_x_38:
[----:B------:R-:W-:Y:S05]  /*24a0*/  BSYNC B1 ;  /* 0x0000000000017941 */ /* 0x000fea0003800000 */
.L_x_37:
[----:B-----5:R-:W-:Y:S01]  /*24b0*/  HADD2.F32 R13, -RZ, R22.H0_H0 ;  /* 0x20000016ff0d7230 */ /* 0x020fe20000004100 */
[----:B------:R-:W-:Y:S01]  /*24c0*/  ISETP.GT.AND P1, PT, R0, 0x8, PT ;  /* 0x000000080000780c */ /* 0x000fe20003f24270 */
[----:B------:R-:W-:Y:S03]  /*24d0*/  BSSY B1, `(.L_x_39) ;  /* 0x0000008000017945 */ /* 0x000fe60003800000 */
[----:B------:R-:W-:Y:S01]  /*24e0*/  FMUL R2, R13, R152 ;  /* 0x000000980d027220 */ /* 0x000fe20000400000 */
[----:B------:R-:W-:-:S03]  /*24f0*/  ISETP.GT.AND P2, PT, R3, RZ, P1 ;  /* 0x000000ff0300720c */ /* 0x000fc60000f44270 */
[----:B------:R-:W-:-:S05]  /*2500*/  FFMA R2, R27, R153, R2 ;  /* 0x000000991b027223 */ /* 0x000fca0000000002 */
[----:B------:R-:W-:-:S05]  /*2510*/  F2FP.F16.F32.PACK_AB R2, RZ, R2 ;  /* 0x00000002ff02723e */ /* 0x000fca00000000ff */
[----:B------:R3:W-:Y:S01]  /*2520*/  @P0 STG.E.U16 desc[UR36][R10.64+0x2], R2 ;  /* 0x000002020a000986 */ /* 0x0007e2000c101524 */
[----:B------:R-:W-:Y:S05]  /*2530*/  @!P2 BRA `(.L_x_40) ;  /* 0x000000000004a947 */ /* 0x000fea0003800000 */
[----:B------:R4:W5:Y:S02]  /*2540*/  LDG.E.LTC128B.U16 R22, desc[UR36][R6.64+0x10] ;  /* 0x0000102406167981 */ /* 0x000964000c1e1520 */
.L_x_40:
[----:B------:R-:W-:Y:S05]  /*2550*/  BSYNC B1 ;  /* 0x0000000000017941 */ /* 0x000fea0003800000 */
.L_x_39:
        /* <DEDUP_REMOVED lines=10> */
.L_x_42:
[----:B------:R-:W-:Y:S05]  /*2600*/  BSYNC B1 ;  /* 0x0000000000017941 */ /* 0x000fea0003800000 */
.L_x_41:
[----:B0----5:R-:W-:Y:S01]  /*2610*/  HADD2.F32 R13, -RZ, R22.H0_H0 ;  /* 0x20000016ff0d7230 */ /* 0x021fe20000004100 */
[----:B------:R-:W-:Y:S01]  /*2620*/  ISETP.GT.AND P1, PT, R3, 0x8, P1 ;  /* 0x000000080300780c */ /* 0x000fe20000f24270 */
[----:B------:R-:W-:Y:S03]  /*2630*/  BSSY B1, `(.L_x_43) ;  /* 0x0000007000017945 */ /* 0x000fe60003800000 */
[----:B---3--:R-:W-:-:S04]  /*2640*/  FMUL R2, R13, R152 ;  /* 0x000000980d027220 */ /* 0x008fc80000400000 */
[----:B------:R-:W-:-:S05]  /*2650*/  FFMA R2, R29, R153, R2 ;  /* 0x000000991d027223 */ /* 0x000fca0000000002 */
[----:B------:R-:W-:-:S05]  /*2660*/  F2FP.F16.F32.PACK_AB R2, RZ, R2 ;  /* 0x00000002ff02723e */ /* 0x000fca00000000ff */
[----:B------:R0:W-:Y:S01]  /*2670*/  @P3 STG.E.U16 desc[UR36][R4.64+0x12], R2 ;  /* 0x0000120204003986 */ /* 0x0001e2000c101524 */
[----:B------:R-:W-:Y:S05]  /*2680*/  @!P1 BRA `(.L_x_44) ;  /* 0x0000000000049947 */ /* 0x000fea0003800000 */
[----:B------:R3:W5:Y:S02]  /*2690*/  LDG.E.LTC128B.U16 R22, desc[UR36][R8.64+0x10] ;  /* 0x0000102408167981 */ /* 0x000764000c1e1520 */
.L_x_44:
[----:B------:R-:W-:Y:S05]  /*26a0*/  BSYNC B1 ;  /* 0x0000000000017941 */ /* 0x000fea0003800000 */
.L_x_43:
[----:B-----5:R-:W-:Y:S01]  /*26b0*/  HADD2.F32 R13, -RZ, R22.H0_H0 ;  /* 0x20000016ff0d7230 */ /* 0x020fe20000004100 */
[----:B------:R-:W-:Y:S01]  /*26c0*/  ISETP.GT.AND P0, PT, R3, 0x8, P0 ;  /* 0x000000080300780c */ /* 0x000fe20000704270 */
[----:B------:R-:W-:Y:S03]  /*26d0*/  BSSY B1, `(.L_x_45) ;  /* 0x0000007000017945 */ /* 0x000fe60003800000 */
[----:B------:R-:W-:-:S04]  /*26e0*/  FMUL R13, R13, R152 ;  /* 0x000000980d0d7220 */ /* 0x000fc80000400000 */
[----:B------:R-:W-:-:S05]  /*26f0*/  FFMA R13, R30, R153, R13 ;  /* 0x000000991e0d7223 */ /* 0x000fca000000000d */
[----:B------:R-:W-:-:S05]  /*2700*/  F2FP.F16.F32.PACK_AB R13, RZ, R13 ;  /* 0x0000000dff0d723e */ /* 0x000fca00000000ff */
[----:B------:R0:W-:Y:S01]  /*2710*/  @P1 STG.E.U16 desc[UR36][R10.64+0x10], R13 ;  /* 0x0000100d0a001986 */ /* 0x0001e2000c101524 */
[----:B------:R-:W-:Y:S05]  /*2720*/  @!P0 BRA `(.L_x_46) ;  /* 0x0000000000048947 */ /* 0x000fea0003800000 */
[----:B------:R0:W5:Y:S02]  /*2730*/  LDG.E.LTC128B.U16 R22, desc[UR36][R8.64+0x12] ;  /* 0x0000122408167981 */ /* 0x000164000c1e1520 */
.L_x_46:
[----:B------:R-:W-:Y:S05]  /*2740*/  BSYNC B1 ;  /* 0x0000000000017941 */ /* 0x000fea0003800000 */
.L_x_45:
[----:B0----5:R-:W-:Y:S01]  /*2750*/  HADD2.F32 R13, -RZ, R22.H0_H0 ;  /* 0x20000016ff0d7230 */ /* 0x021fe20000004100 */
        /* <DEDUP_REMOVED lines=9> */
.L_x_48:
[----:B------:R-:W-:Y:S05]  /*27f0*/  BSYNC B1 ;  /* 0x0000000000017941 */ /* 0x000fea0003800000 */
.L_x_47:
        /* <DEDUP_REMOVED lines=10> */
.L_x_50:
[----:B------:R-:W-:Y:S05]  /*28a0*/  BSYNC B1 ;  /* 0x0000000000017941 */ /* 0x000fea0003800000 */
.L_x_49:
[----:B0----5:R-:W-:Y:S01]  /*28b0*/  HADD2.F32 R13, -RZ, R22.H0_H0 ;  /* 0x20000016ff0d7230 */ /* 0x021fe20000004100 */
        /* <DEDUP_REMOVED lines=8> */
.L_x_52:
[----:B------:R-:W-:Y:S05]  /*2940*/  BSYNC B1 ;  /* 0x0000000000017941 */ /* 0x000fea0003800000 */
.L_x_51:
        /* <DEDUP_REMOVED lines=9> */
.L_x_54:
[----:B------:R-:W-:Y:S05]  /*29e0*/  BSYNC B1 ;  /* 0x0000000000017941 */ /* 0x000fea0003800000 */
.L_x_53:
        /* <DEDUP_REMOVED lines=10> */
.L_x_56:
[----:B------:R-:W-:Y:S05]  /*2a90*/  BSYNC B1 ;  /* 0x0000000000017941 */ /* 0x000fea0003800000 */
.L_x_55:
        /* <DEDUP_REMOVED lines=10> */
.L_x_58:
[----:B------:R-:W-:Y:S05]  /*2b40*/  BSYNC B1 ;  /* 0x0000000000017941 */ /* 0x000fea0003800000 */
.L_x_57:
        /* <DEDUP_REMOVED lines=9> */
.L_x_60:
[----:B------:R-:W-:Y:S05]  /*2be0*/  BSYNC B1 ;  /* 0x0000000000017941 */ /* 0x000fea0003800000 */
.L_x_59:
        /* <DEDUP_REMOVED lines=9> */
.L_x_62:
[----:B------:R-:W-:Y:S05]  /*2c80*/  BSYNC B1 ;  /* 0x0000000000017941 */ /* 0x000fea0003800000 */
.L_x_61:
        /* <DEDUP_REMOVED lines=10> */
.L_x_64:
[----:B------:R-:W-:Y:S05]  /*2d30*/  BSYNC B1 ;  /* 0x0000000000017941 */ /* 0x000fea0003800000 */
.L_x_63:
        /* <DEDUP_REMOVED lines=10> */
.L_x_66:
[----:B------:R-:W-:Y:S05]  /*2de0*/  BSYNC B1 ;  /* 0x0000000000017941 */ /* 0x000fea0003800000 */
.L_x_65:
        /* <DEDUP_REMOVED lines=9> */
.L_x_68:
[----:B------:R-:W-:Y:S05]  /*2e80*/  BSYNC B1 ;  /* 0x0000000000017941 */ /* 0x000fea0003800000 */
.L_x_67:
        /* <DEDUP_REMOVED lines=9> */
.L_x_70:
[----:B------:R-:W-:Y:S05]  /*2f20*/  BSYNC B1 ;  /* 0x0000000000017941 */ /* 0x000fea0003800000 */
.L_x_69:
        /* <DEDUP_REMOVED lines=10> */
.L_x_72:
[----:B------:R-:W-:Y:S05]  /*2fd0*/  BSYNC B1 ;  /* 0x0000000000017941 */ /* 0x000fea0003800000 */
.L_x_71:
        /* <DEDUP_REMOVED lines=10> */
.L_x_74:
[----:B------:R-:W-:Y:S05]  /*3080*/  BSYNC B1 ;  /* 0x0000000000017941 */ /* 0x000fea0003800000 */
.L_x_73:
        /* <DEDUP_REMOVED lines=9> */
.L_x_76:
[----:B------:R-:W-:Y:S05]  /*3120*/  BSYNC B1 ;  /* 0x0000000000017941 */ /* 0x000fea0003800000 */
.L_x_75:
        /* <DEDUP_REMOVED lines=9> */
.L_x_78:
[----:B------:R-:W-:Y:S05]  /*31c0*/  BSYNC B1 ;  /* 0x0000000000017941 */ /* 0x000fea0003800000 */
.L_x_77:
        /* <DEDUP_REMOVED lines=10> */
.L_x_80:
[----:B------:R-:W-:Y:S05]  /*3270*/  BSYNC B1 ;  /* 0x0000000000017941 */ /* 0x000fea0003800000 */
.L_x_79:
        /* <DEDUP_REMOVED lines=10> */
.L_x_82:
[----:B------:R-:W-:Y:S05]  /*3320*/  BSYNC B1 ;  /* 0x0000000000017941 */ /* 0x000fea0003800000 */
.L_x_81:
        /* <DEDUP_REMOVED lines=9> */
.L_x_84:
[----:B------:R-:W-:Y:S05]  /*33c0*/  BSYNC B1 ;  /* 0x0000000000017941 */ /* 0x000fea0003800000 */
.L_x_83:
        /* <DEDUP_REMOVED lines=9> */
.L_x_86:
[----:B------:R-:W-:Y:S05]  /*3460*/  BSYNC B1 ;  /* 0x0000000000017941 */ /* 0x000fea0003800000 */
.L_x_85:
        /* <DEDUP_REMOVED lines=10> */
.L_x_88:
[----:B------:R-:W-:Y:S05]  /*3510*/  BSYNC B1 ;  /* 0x0000000000017941 */ /* 0x000fea0003800000 */
.L_x_87:
        /* <DEDUP_REMOVED lines=10> */
.L_x_90:
[----:B------:R-:W-:Y:S05]  /*35c0*/  BSYNC B1 ;  /* 0x0000000000017941 */ /* 0x000fea0003800000 */
.L_x_89:
        /* <DEDUP_REMOVED lines=9> */
.L_x_92:
[----:B------:R-:W-:Y:S05]  /*3660*/  BSYNC B1 ;  /* 0x0000000000017941 */ /* 0x000fea0003800000 */
.L_x_91:
        /* <DEDUP_REMOVED lines=9> */
.L_x_94:
[----:B------:R-:W-:Y:S05]  /*3700*/  BSYNC B1 ;  /* 0x0000000000017941 */ /* 0x000fea0003800000 */
.L_x_93:
        /* <DEDUP_REMOVED lines=10> */
.L_x_96:
[----:B------:R-:W-:Y:S05]  /*37b0*/  BSYNC B1 ;  /* 0x0000000000017941 */ /* 0x000fea0003800000 */
.L_x_95:
        /* <DEDUP_REMOVED lines=10> */
.L_x_98:
[----:B------:R-:W-:Y:S05]  /*3860*/  BSYNC B1 ;  /* 0x0000000000017941 */ /* 0x000fea0003800000 */
.L_x_97:
        /* <DEDUP_REMOVED lines=9> */
.L_x_100:
[----:B------:R-:W-:Y:S05]  /*3900*/  BSYNC B1 ;  /* 0x0000000000017941 */ /* 0x000fea0003800000 */
.L_x_99:
        /* <DEDUP_REMOVED lines=9> */
.L_x_102:
[----:B------:R-:W-:Y:S05]  /*39a0*/  BSYNC B1 ;  /* 0x0000000000017941 */ /* 0x000fea0003800000 */
.L_x_101:
        /* <DEDUP_REMOVED lines=10> */
.L_x_104:
[----:B------:R-:W-:Y:S05]  /*3a50*/  BSYNC B1 ;  /* 0x0000000000017941 */ /* 0x000fea0003800000 */
.L_x_103:
        /* <DEDUP_REMOVED lines=10> */
.L_x_106:
[----:B------:R-:W-:Y:S05]  /*3b00*/  BSYNC B1 ;  /* 0x0000000000017941 */ /* 0x000fea0003800000 */
.L_x_105:
        /* <DEDUP_REMOVED lines=9> */
.L_x_108:
[----:B------:R-:W-:Y:S05]  /*3ba0*/  BSYNC B1 ;  /* 0x0000000000017941 */ /* 0x000fea0003800000 */
.L_x_107:
        /* <DEDUP_REMOVED lines=9> */
.L_x_110:
[----:B------:R-:W-:Y:S05]  /*3c40*/  BSYNC B1 ;  /* 0x0000000000017941 */ /* 0x000fea0003800000 */
.L_x_109:
        /* <DEDUP_REMOVED lines=10> */
.L_x_112:
[----:B------:R-:W-:Y:S05]  /*3cf0*/  BSYNC B1 ;  /* 0x0000000000017941 */ /* 0x000fea0003800000 */
.L_x_111:
        /* <DEDUP_REMOVED lines=10> */
.L_x_114:
[----:B------:R-:W-:Y:S05]  /*3da0*/  BSYNC B1 ;  /* 0x0000000000017941 */ /* 0x000fea0003800000 */
.L_x_113:
        /* <DEDUP_REMOVED lines=9> */
.L_x_116:
[----:B------:R-:W-:Y:S05]  /*3e40*/  BSYNC B1 ;  /* 0x0000000000017941 */ /* 0x000fea0003800000 */
.L_x_115:
        /* <DEDUP_REMOVED lines=9> */
.L_x_118:
[----:B------:R-:W-:Y:S05]  /*3ee0*/  BSYNC B1 ;  /* 0x0000000000017941 */ /* 0x000fea0003800000 */
.L_x_117:
        /* <DEDUP_REMOVED lines=10> */
.L_x_120:
[----:B------:R-:W-:Y:S05]  /*3f90*/  BSYNC B1 ;  /* 0x0000000000017941 */ /* 0x000fea0003800000 */
.L_x_119:
        /* <DEDUP_REMOVED lines=10> */
.L_x_122:
[----:B------:R-:W-:Y:S05]  /*4040*/  BSYNC B1 ;  /* 0x0000000000017941 */ /* 0x000fea0003800000 */
.L_x_121:
        /* <DEDUP_REMOVED lines=9> */
.L_x_124:
[----:B------:R-:W-:Y:S05]  /*40e0*/  BSYNC B1 ;  /* 0x0000000000017941 */ /* 0x000fea0003800000 */
.L_x_123:
        /* <DEDUP_REMOVED lines=9> */
.L_x_126:
[----:B------:R-:W-:Y:S05]  /*4180*/  BSYNC B1 ;  /* 0x0000000000017941 */ /* 0x000fea0003800000 */
.L_x_125:
        /* <DEDUP_REMOVED lines=10> */
.L_x_128:
[----:B------:R-:W-:Y:S05]  /*4230*/  BSYNC B1 ;  /* 0x0000000000017941 */ /* 0x000fea0003800000 */
.L_x_127:
        /* <DEDUP_REMOVED lines=10> */
.L_x_130:
[----:B------:R-:W-:Y:S05]  /*42e0*/  BSYNC B1 ;  /* 0x0000000000017941 */ /* 0x000fea0003800000 */
.L_x_129:
        /* <DEDUP_REMOVED lines=9> */
.L_x_132:
[----:B------:R-:W-:Y:S05]  /*4380*/  BSYNC B1 ;  /* 0x0000000000017941 */ /* 0x000fea0003800000 */
.L_x_131:
        /* <DEDUP_REMOVED lines=9> */
.L_x_134:
[----:B------:R-:W-:Y:S05]  /*4420*/  BSYNC B1 ;  /* 0x0000000000017941 */ /* 0x000fea0003800000 */
.L_x_133:
        /* <DEDUP_REMOVED lines=10> */
.L_x_136:
[----:B------:R-:W-:Y:S05]  /*44d0*/  BSYNC B1 ;  /* 0x0000000000017941 */ /* 0x000fea0003800000 */
.L_x_135:
        /* <DEDUP_REMOVED lines=10> */
.L_x_138:
[----:B------:R-:W-:Y:S05]  /*4580*/  BSYNC B1 ;  /* 0x0000000000017941 */ /* 0x000fea0003800000 */
.L_x_137:
        /* <DEDUP_REMOVED lines=9> */
.L_x_140:
[----:B------:R-:W-:Y:S05]  /*4620*/  BSYNC B1 ;  /* 0x0000000000017941 */ /* 0x000fea0003800000 */
.L_x_139:
        /* <DEDUP_REMOVED lines=9> */
.L_x_142:
[----:B------:R-:W-:Y:S05]  /*46c0*/  BSYNC B1 ;  /* 0x0000000000017941 */ /* 0x000fea0003800000 */
.L_x_141:
        /* <DEDUP_REMOVED lines=10> */
.L_x_144:
[----:B------:R-:W-:Y:S05]  /*4770*/  BSYNC B1 ;  /* 0x0000000000017941 */ /* 0x000fea0003800000 */
.L_x_143:
        /* <DEDUP_REMOVED lines=10> */
.L_x_146:
[----:B------:R-:W-:Y:S05]  /*4820*/  BSYNC B1 ;  /* 0x0000000000017941 */ /* 0x000fea0003800000 */
.L_x_145:
        /* <DEDUP_REMOVED lines=9> */
.L_x_148:
[----:B------:R-:W-:Y:S05]  /*48c0*/  BSYNC B1 ;  /* 0x0000000000017941 */ /* 0x000fea0003800000 */
.L_x_147:
        /* <DEDUP_REMOVED lines=9> */
.L_x_150:
[----:B------:R-:W-:Y:S05]  /*4960*/  BSYNC B1 ;  /* 0x0000000000017941 */ /* 0x000fea0003800000 */
.L_x_149:
        /* <DEDUP_REMOVED lines=10> */
.L_x_152:
[----:B------:R-:W-:Y:S05]  /*4a10*/  BSYNC B1 ;  /* 0x0000000000017941 */ /* 0x000fea0003800000 */
.L_x_151:
        /* <DEDUP_REMOVED lines=10> */
.L_x_154:
[----:B------:R-:W-:Y:S05]  /*4ac0*/  BSYNC B1 ;  /* 0x0000000000017941 */ /* 0x000fea0003800000 */
.L_x_153:
        /* <DEDUP_REMOVED lines=9> */
.L_x_156:
[----:B------:R-:W-:Y:S05]  /*4b60*/  BSYNC B1 ;  /* 0x0000000000017941 */ /* 0x000fea0003800000 */
.L_x_155:
        /* <DEDUP_REMOVED lines=9> */
.L_x_158:
[----:B------:R-:W-:Y:S05]  /*4c00*/  BSYNC B1 ;  /* 0x0000000000017941 */ /* 0x000fea0003800000 */
.L_x_157:
        /* <DEDUP_REMOVED lines=10> */
.L_x_160:
[----:B------:R-:W-:Y:S05]  /*4cb0*/  BSYNC B1 ;  /* 0x0000000000017941 */ /* 0x000fea0003800000 */
.L_x_159:
        /* <DEDUP_REMOVED lines=10> */
.L_x_162:
[----:B------:R-:W-:Y:S05]  /*4d60*/  BSYNC B1 ;  /* 0x0000000000017941 */ /* 0x000fea0003800000 */
.L_x_161:
        /* <DEDUP_REMOVED lines=9> */
.L_x_164:
[----:B------:R-:W-:Y:S05]  /*4e00*/  BSYNC B1 ;  /* 0x0000000000017941 */ /* 0x000fea0003800000 */
.L_x_163:
        /* <DEDUP_REMOVED lines=9> */
.L_x_166:
[----:B------:R-:W-:Y:S05]  /*4ea0*/  BSYNC B1 ;  /* 0x0000000000017941 */ /* 0x000fea0003800000 */
.L_x_165:
        /* <DEDUP_REMOVED lines=10> */
.L_x_168:
[----:B------:R-:W-:Y:S05]  /*4f50*/  BSYNC B1 ;  /* 0x0000000000017941 */ /* 0x000fea0003800000 */
.L_x_167:
        /* <DEDUP_REMOVED lines=10> */
.L_x_170:
[----:B------:R-:W-:Y:S05]  /*5000*/  BSYNC B1 ;  /* 0x0000000000017941 */ /* 0x000fea0003800000 */
.L_x_169:
        /* <DEDUP_REMOVED lines=9> */
.L_x_172:
[----:B------:R-:W-:Y:S05]  /*50a0*/  BSYNC B1 ;  /* 0x0000000000017941 */ /* 0x000fea0003800000 */
.L_x_171:
        /* <DEDUP_REMOVED lines=9> */
.L_x_174:
[----:B------:R-:W-:Y:S05]  /*5140*/  BSYNC B1 ;  /* 0x0000000000017941 */ /* 0x000fea0003800000 */
.L_x_173:
        /* <DEDUP_REMOVED lines=10> */
.L_x_176:
[----:B------:R-:W-:Y:S05]  /*51f0*/  BSYNC B1 ;  /* 0x0000000000017941 */ /* 0x000fea0003800000 */
.L_x_175:
        /* <DEDUP_REMOVED lines=10> */
.L_x_178:
[----:B------:R-:W-:Y:S05]  /*52a0*/  BSYNC B1 ;  /* 0x0000000000017941 */ /* 0x000fea0003800000 */
.L_x_177:
        /* <DEDUP_REMOVED lines=9> */
.L_x_180:
[----:B------:R-:W-:Y:S05]  /*5340*/  BSYNC B1 ;  /* 0x0000000000017941 */ /* 0x000fea0003800000 */
.L_x_179:
        /* <DEDUP_REMOVED lines=9> */
.L_x_182:
[----:B------:R-:W-:Y:S05]  /*53e0*/  BSYNC B1 ;  /* 0x0000000000017941 */ /* 0x000fea0003800000 */
.L_x_181:
        /* <DEDUP_REMOVED lines=10> */
.L_x_184:
[----:B------:R-:W-:Y:S05]  /*5490*/  BSYNC B1 ;  /* 0x0000000000017941 */ /* 0x000fea0003800000 */
.L_x_183:
        /* <DEDUP_REMOVED lines=10> */
.L_x_186:
[----:B------:R-:W-:Y:S05]  /*5540*/  BSYNC B1 ;  /* 0x0000000000017941 */ /* 0x000fea0003800000 */
.L_x_185:
        /* <DEDUP_REMOVED lines=9> */
.L_x_188:
[----:B------:R-:W-:Y:S05]  /*55e0*/  BSYNC B1 ;  /* 0x0000000000017941 */ /* 0x000fea0003800000 */
.L_x_187:
        /* <DEDUP_REMOVED lines=9> */
.L_x_190:
[----:B------:R-:W-:Y:S05]  /*5680*/  BSYNC B1 ;  /* 0x0000000000017941 */ /* 0x000fea0003800000 */
.L_x_189:
        /* <DEDUP_REMOVED lines=10> */
.L_x_192:
[----:B------:R-:W-:Y:S05]  /*5730*/  BSYNC B1 ;  /* 0x0000000000017941 */ /* 0x000fea0003800000 */
.L_x_191:
        /* <DEDUP_REMOVED lines=10> */
.L_x_194:
[----:B------:R-:W-:Y:S05]  /*57e0*/  BSYNC B1 ;  /* 0x0000000000017941 */ /* 0x000fea0003800000 */
.L_x_193:
        /* <DEDUP_REMOVED lines=9> */
.L_x_196:
[----:B------:R-:W-:Y:S05]  /*5880*/  BSYNC B1 ;  /* 0x0000000000017941 */ /* 0x000fea0003800000 */
.L_x_195:
        /* <DEDUP_REMOVED lines=9> */
.L_x_198:
[----:B------:R-:W-:Y:S05]  /*5920*/  BSYNC B1 ;  /* 0x0000000000017941 */ /* 0x000fea0003800000 */
.L_x_197:
        /* <DEDUP_REMOVED lines=10> */
.L_x_200:
[----:B------:R-:W-:Y:S05]  /*59d0*/  BSYNC B1 ;  /* 0x0000000000017941 */ /* 0x000fea0003800000 */
.L_x_199:
        /* <DEDUP_REMOVED lines=10> */
.L_x_202:
[----:B------:R-:W-:Y:S05]  /*5a80*/  BSYNC B1 ;  /* 0x0000000000017941 */ /* 0x000fea0003800000 */
.L_x_201:
        /* <DEDUP_REMOVED lines=9> */
.L_x_204:
[----:B------:R-:W-:Y:S05]  /*5b20*/  BSYNC B1 ;  /* 0x0000000000017941 */ /* 0x000fea0003800000 */
.L_x_203:
        /* <DEDUP_REMOVED lines=9> */
.L_x_206:
[----:B------:R-:W-:Y:S05]  /*5bc0*/  BSYNC B1 ;  /* 0x0000000000017941 */ /* 0x000fea0003800000 */
.L_x_205:
        /* <DEDUP_REMOVED lines=10> */
.L_x_208:
[----:B------:R-:W-:Y:S05]  /*5c70*/  BSYNC B1 ;  /* 0x0000000000017941 */ /* 0x000fea0003800000 */
.L_x_207:
        /* <DEDUP_REMOVED lines=10> */
.L_x_210:
[----:B------:R-:W-:Y:S05]  /*5d20*/  BSYNC B1 ;  /* 0x0000000000017941 */ /* 0x000fea0003800000 */
.L_x_209:
        /* <DEDUP_REMOVED lines=9> */
.L_x_212:
[----:B------:R-:W-:Y:S05]  /*5dc0*/  BSYNC B1 ;  /* 0x0000000000017941 */ /* 0x000fea0003800000 */
.L_x_211:
        /* <DEDUP_REMOVED lines=9> */
.L_x_214:
[----:B------:R-:W-:Y:S05]  /*5e60*/  BSYNC B1 ;  /* 0x0000000000017941 */ /* 0x000fea0003800000 */
.L_x_213:
        /* <DEDUP_REMOVED lines=10> */
.L_x_216:
[----:B------:R-:W-:Y:S05]  /*5f10*/  BSYNC B1 ;  /* 0x0000000000017941 */ /* 0x000fea0003800000 */
.L_x_215:
        /* <DEDUP_REMOVED lines=10> */
.L_x_218:
[----:B------:R-:W-:Y:S05]  /*5fc0*/  BSYNC B1 ;  /* 0x0000000000017941 */ /* 0x000fea0003800000 */
.L_x_217:
        /* <DEDUP_REMOVED lines=9> */
.L_x_220:
[----:B------:R-:W-:Y:S05]  /*6060*/  BSYNC B1 ;  /* 0x0000000000017941 */ /* 0x000fea0003800000 */
.L_x_219:
        /* <DEDUP_REMOVED lines=9> */
.L_x_222:
[----:B------:R-:W-:Y:S05]  /*6100*/  BSYNC B1 ;  /* 0x0000000000017941 */ /* 0x000fea0003800000 */
.L_x_221:
        /* <DEDUP_REMOVED lines=10> */
.L_x_224:
[----:B------:R-:W-:Y:S05]  /*61b0*/  BSYNC B1 ;  /* 0x0000000000017941 */ /* 0x000fea0003800000 */
.L_x_223:
        /* <DEDUP_REMOVED lines=10> */
.L_x_226:
[----:B------:R-:W-:Y:S05]  /*6260*/  BSYNC B1 ;  /* 0x0000000000017941 */ /* 0x000fea0003800000 */
.L_x_225:
        /* <DEDUP_REMOVED lines=9> */
.L_x_228:
[----:B------:R-:W-:Y:S05]  /*6300*/  BSYNC B1 ;  /* 0x0000000000017941 */ /* 0x000fea0003800000 */
.L_x_227:
        /* <DEDUP_REMOVED lines=9> */
.L_x_230:
[----:B------:R-:W-:Y:S05]  /*63a0*/  BSYNC B1 ;  /* 0x0000000000017941 */ /* 0x000fea0003800000 */
.L_x_229:
        /* <DEDUP_REMOVED lines=10> */
.L_x_232:
[----:B------:R-:W-:Y:S05]  /*6450*/  BSYNC B1 ;  /* 0x0000000000017941 */ /* 0x000fea0003800000 */
.L_x_231:
        /* <DEDUP_REMOVED lines=10> */
.L_x_234:
[----:B------:R-:W-:Y:S05]  /*6500*/  BSYNC B1 ;  /* 0x0000000000017941 */ /* 0x000fea0003800000 */
.L_x_233:
        /* <DEDUP_REMOVED lines=9> */
.L_x_236:
[----:B------:R-:W-:Y:S05]  /*65a0*/  BSYNC B1 ;  /* 0x0000000000017941 */ /* 0x000fea0003800000 */
.L_x_235:
        /* <DEDUP_REMOVED lines=9> */
.L_x_238:
[----:B------:R-:W-:Y:S05]  /*6640*/  BSYNC B1 ;  /* 0x0000000000017941 */ /* 0x000fea0003800000 */
.L_x_237:
        /* <DEDUP_REMOVED lines=10> */
.L_x_240:
[----:B------:R-:W-:Y:S05]  /*66f0*/  BSYNC B1 ;  /* 0x0000000000017941 */ /* 0x000fea0003800000 */
.L_x_239:
        /* <DEDUP_REMOVED lines=10> */
.L_x_242:
[----:B------:R-:W-:Y:S05]  /*67a0*/  BSYNC B1 ;  /* 0x0000000000017941 */ /* 0x000fea0003800000 */
.L_x_241:
        /* <DEDUP_REMOVED lines=9> */
.L_x_244:
[----:B------:R-:W-:Y:S05]  /*6840*/  BSYNC B1 ;  /* 0x0000000000017941 */ /* 0x000fea0003800000 */
.L_x_243:
        /* <DEDUP_REMOVED lines=9> */
.L_x_246:
[----:B------:R-:W-:Y:S05]  /*68e0*/  BSYNC B1 ;  /* 0x0000000000017941 */ /* 0x000fea0003800000 */
.L_x_245:
        /* <DEDUP_REMOVED lines=10> */
.L_x_248:
[----:B------:R-:W-:Y:S05]  /*6990*/  BSYNC B1 ;  /* 0x0000000000017941 */ /* 0x000fea0003800000 */
.L_x_247:
        /* <DEDUP_REMOVED lines=10> */
.L_x_250:
[----:B------:R-:W-:Y:S05]  /*6a40*/  BSYNC B1 ;  /* 0x0000000000017941 */ /* 0x000fea0003800000 */
.L_x_249:
        /* <DEDUP_REMOVED lines=9> */
.L_x_252:
[----:B------:R-:W-:Y:S05]  /*6ae0*/  BSYNC B1 ;  /* 0x0000000000017941 */ /* 0x000fea0003800000 */
.L_x_251:
        /* <DEDUP_REMOVED lines=9> */
.L_x_254:
[----:B------:R-:W-:Y:S05]  /*6b80*/  BSYNC B1 ;  /* 0x0000000000017941 */ /* 0x000fea0003800000 */
.L_x_253:
        /* <DEDUP_REMOVED lines=10> */
.L_x_256:
[----:B------:R-:W-:Y:S05]  /*6c30*/  BSYNC B1 ;  /* 0x0000000000017941 */ /* 0x000fea0003800000 */
.L_x_255:
        /* <DEDUP_REMOVED lines=10> */
.L_x_258:
[----:B------:R-:W-:Y:S05]  /*6ce0*/  BSYNC B1 ;  /* 0x0000000000017941 */ /* 0x000fea0003800000 */
.L_x_257:
        /* <DEDUP_REMOVED lines=9> */
.L_x_260:
[----:B------:R-:W-:Y:S05]  /*6d80*/  BSYNC B1 ;  /* 0x0000000000017941 */ /* 0x000fea0003800000 */
.L_x_259:
        /* <DEDUP_REMOVED lines=9> */
.L_x_262:
[----:B------:R-:W-:Y:S05]  /*6e20*/  BSYNC B1 ;  /* 0x0000000000017941 */ /* 0x000fea0003800000 */
.L_x_261:
        /* <DEDUP_REMOVED lines=10> */
.L_x_264:
[----:B------:R-:W-:Y:S05]  /*6ed0*/  BSYNC B1 ;  /* 0x0000000000017941 */ /* 0x000fea0003800000 */
.L_x_263:
        /* <DEDUP_REMOVED lines=10> */
.L_x_266:
[----:B------:R-:W-:Y:S05]  /*6f80*/  BSYNC B1 ;  /* 0x0000000000017941 */ /* 0x000fea0003800000 */
.L_x_265:
        /* <DEDUP_REMOVED lines=9> */
.L_x_268:
[----:B------:R-:W-:Y:S05]  /*7020*/  BSYNC B1 ;  /* 0x0000000000017941 */ /* 0x000fea0003800000 */
.L_x_267:
        /* <DEDUP_REMOVED lines=9> */
.L_x_270:
[----:B------:R-:W-:Y:S05]  /*70c0*/  BSYNC B1 ;  /* 0x0000000000017941 */ /* 0x000fea0003800000 */
.L_x_269:
        /* <DEDUP_REMOVED lines=10> */
.L_x_272:
[----:B------:R-:W-:Y:S05]  /*7170*/  BSYNC B1 ;  /* 0x0000000000017941 */ /* 0x000fea0003800000 */
.L_x_271:
        /* <DEDUP_REMOVED lines=10> */
.L_x_274:
[----:B------:R-:W-:Y:S05]  /*7220*/  BSYNC B1 ;  /* 0x0000000000017941 */ /* 0x000fea0003800000 */
.L_x_273:
        /* <DEDUP_REMOVED lines=9> */
.L_x_276:
[----:B------:R-:W-:Y:S05]  /*72c0*/  BSYNC B1 ;  /* 0x0000000000017941 */ /* 0x000fea0003800000 */
.L_x_275:
        /* <DEDUP_REMOVED lines=9> */
.L_x_278:
[----:B------:R-:W-:Y:S05]  /*7360*/  BSYNC B1 ;  /* 0x0000000000017941 */ /* 0x000fea0003800000 */
.L_x_277:
        /* <DEDUP_REMOVED lines=10> */
.L_x_280:
[----:B------:R-:W-:Y:S05]  /*7410*/  BSYNC B1 ;  /* 0x0000000000017941 */ /* 0x000fea0003800000 */
.L_x_279:
        /* <DEDUP_REMOVED lines=10> */
.L_x_282:
[----:B------:R-:W-:Y:S05]  /*74c0*/  BSYNC B1 ;  /* 0x0000000000017941 */ /* 0x000fea0003800000 */
.L_x_281:
[----:B01--45:R-:W-:Y:S01]  /*74d0*/  HADD2.F32 R7, -RZ, R22.H0_H0 ;  /* 0x20000016ff077230 */ /* 0x033fe20000004100 */
        /* <DEDUP_REMOVED lines=8> */
.L_x_284:
[----:B------:R-:W-:Y:S05]  /*7560*/  BSYNC B1 ;  /* 0x0000000000017941 */ /* 0x000fea0003800000 */
.L_x_283:
[----:B0----5:R-:W-:Y:S01]  /*7570*/  HADD2.F32 R5, -RZ, R22.H0_H0 ;  /* 0x20000016ff057230 */ /* 0x021fe20000004100 */
[----:B------:R-:W-:Y:S01]  /*7580*/  ISETP.GT.AND P0, PT, R3, 0x8, P0 ;  /* 0x000000080300780c */ /* 0x000fe20000704270 */
[----:B------:R-:W-:Y:S01]  /*7590*/  @P1 IMAD.MOV.U32 R4, RZ, RZ, R10 ;  /* 0x000000ffff041224 */ /* 0x000fe200078e000a */
[----:B------:R-:W-:Y:S02]  /*75a0*/  BSSY B1, `(.L_x_285) ;  /* 0x0000009000017945 */ /* 0x000fe40003800000 */
[----:B------:R-:W-:-:S04]  /*75b0*/  FMUL R5, R5, R152 ;  /* 0x0000009805057220 */ /* 0x000fc80000400000 */
[----:B------:R-:W-:-:S05]  /*75c0*/  FFMA R5, R150, R153, R5 ;  /* 0x0000009996057223 */ /* 0x000fca0000000005 */
[----:B------:R-:W-:-:S04]  /*75d0*/  F2FP.F16.F32.PACK_AB R5, RZ, R5 ;  /* 0x00000005ff05723e */ /* 0x000fc800000000ff */
[----:B------:R-:W-:Y:S01]  /*75e0*/  PRMT R2, R5, 0x7610, R2 ;  /* 0x0000761005027816 */ /* 0x000fe20000000002 */
[----:B------:R-:W-:-:S05]  /*75f0*/  @P1 IMAD.MOV.U32 R5, RZ, RZ, R11 ;  /* 0x000000ffff051224 */ /* 0x000fca00078e000b */
[----:B------:R0:W-:Y:S01]  /*7600*/  @P1 STG.E.U16 desc[UR36][R4.64+0x1f0], R2 ;  /* 0x0001f00204001986 */ /* 0x0001e2000c101524 */
[----:B------:R-:W-:Y:S05]  /*7610*/  @!P0 BRA `(.L_x_286) ;  /* 0x0000000000048947 */ /* 0x000fea0003800000 */
[----:B------:R4:W5:Y:S02]  /*7620*/  LDG.E.LTC128B.U16 R22, desc[UR36][R8.64+0x1f2] ;  /* 0x0001f22408167981 */ /* 0x000964000c1e1520 */
.L_x_286:
[----:B------:R-:W-:Y:S05]  /*7630*/  BSYNC B1 ;  /* 0x0000000000017941 */ /* 0x000fea0003800000 */
.L_x_285:
[----:B------:R-:W-:Y:S05]  /*7640*/  @!P0 BRA `(.L_x_287) ;  /* 0x0000002400488947 */ /* 0x000fea0003800000 */
[----:B-----5:R-:W-:-:S05]  /*7650*/  HADD2.F32 R3, -RZ, R22.H0_H0 ;  /* 0x20000016ff037230 */ /* 0x020fca0000004100 */
[----:B------:R-:W-:-:S04]  /*7660*/  FMUL R0, R3, R152 ;  /* 0x0000009803007220 */ /* 0x000fc80000400000 */
[----:B------:R-:W-:-:S05]  /*7670*/  FFMA R0, R151, R153, R0 ;  /* 0x0000009997007223 */ /* 0x000fca0000000000 */
[----:B------:R-:W-:-:S05]  /*7680*/  F2FP.F16.F32.PACK_AB R0, RZ, R0 ;  /* 0x00000000ff00723e */ /* 0x000fca00000000ff */
[----:B------:R0:W-:Y:S01]  /*7690*/  STG.E.U16 desc[UR36][R10.64+0x1f2], R0 ;  /* 0x0001f2000a007986 */ /* 0x0001e2000c101524 */
[----:B------:R-:W-:Y:S05]  /*76a0*/  BRA `(.L_x_287) ;  /* 0x0000002400307947 */ /* 0x000fea0003800000 */
.L_x_34:
[----:B------:R-:W-:Y:S01]  /*76b0*/  ISETP.GT.AND P0, PT, R0, 0x1, PT ;  /* 0x000000010000780c */ /* 0x000fe20003f04270 */
[----:B------:R-:W-:Y:S01]  /*76c0*/  ULDC.64 UR4, c[0x0][0x5c0] ;  /* 0x0001700000047ab9 */ /* 0x000fe20000000a00 */
[-C--:B------:R-:W-:Y:S01]  /*76d0*/  FMUL R24, R24, R153.reuse ;  /* 0x0000009918187220 */ /* 0x080fe20000400000 */
[-C--:B------:R-:W-:Y:S01]  /*76e0*/  FMUL R25, R25, R153.reuse ;  /* 0x0000009919197220 */ /* 0x080fe20000400000 */
[----:B------:R-:W-:Y:S01]  /*76f0*/  ISETP.GT.AND P3, PT, R3, RZ, P0 ;  /* 0x000000ff0300720c */ /* 0x000fe20000764270 */
[-C--:B------:R-:W-:Y:S01]  /*7700*/  FMUL R26, R26, R153.reuse ;  /* 0x000000991a1a7220 */ /* 0x080fe20000400000 */
[----:B------:R-:W-:Y:S01]  /*7710*/  LEA R4, P4, R6, UR4, 0x1 ;  /* 0x0000000406047c11 */ /* 0x000fe2000f8808ff */
[-C--:B------:R-:W-:Y:S01]  /*7720*/  FMUL R27, R27, R153.reuse ;  /* 0x000000991b1b7220 */ /* 0x080fe20000400000 */
[----:B------:R-:W-:Y:S01]  /*7730*/  F2FP.F16.F32.PACK_AB R24, RZ, R24 ;  /* 0x00000018ff18723e */ /* 0x000fe200000000ff */
[-C--:B------:R-:W-:Y:S01]  /*7740*/  FMUL R28, R28, R153.reuse ;  /* 0x000000991c1c7220 */ /* 0x080fe20000400000 */
[----:B------:R-:W-:Y:S01]  /*7750*/  LEA.HI.X R5, R6, UR5, R179, 0x1, P4 ;  /* 0x0000000506057c11 */ /* 0x000fe2000a0f0cb3 */
[----:B------:R-:W-:Y:S01]  /*7760*/  FMUL R29, R29, R153 ;  /* 0x000000991d1d7220 */ /* 0x000fe20000400000 */
[----:B------:R-:W-:Y:S01]  /*7770*/  F2FP.F16.F32.PACK_AB R25, RZ, R25 ;  /* 0x00000019ff19723e */ /* 0x000fe200000000ff */
[-C--:B------:R-:W-:Y:S01]  /*7780*/  FMUL R30, R30, R153.reuse ;  /* 0x000000991e1e7220 */ /* 0x080fe20000400000 */
[----:B------:R-:W-:Y:S01]  /*7790*/  SHF.L.U64.HI R11, R10, 0x4, R11 ;  /* 0x000000040a0b7819 */ /* 0x000fe2000001020b */
[----:B------:R-:W-:Y:S01]  /*77a0*/  @P1 STG.E.U16 desc[UR36][R4.64], R24 ;  /* 0x0000001804001986 */ /* 0x000fe2000c101524 */
[----:B------:R-:W-:Y:S01]  /*77b0*/  ISETP.GT.AND P1, PT, R0, 0x8, PT ;  /* 0x000000080000780c */ /* 0x000fe20003f24270 */
[-C--:B------:R-:W-:Y:S01]  /*77c0*/  FMUL R31, R31, R153.reuse ;  /* 0x000000991f1f7220 */ /* 0x080fe20000400000 */
[C---:B------:R-:W-:Y:S01]  /*77d0*/  ISETP.GT.AND P4, PT, R3.reuse, 0x8, P0 ;  /* 0x000000080300780c */ /* 0x040fe20000784270 */
[----:B------:R-:W-:Y:S01]  /*77e0*/  @P3 STG.E.U16 desc[UR36][R4.64+0x2], R25 ;  /* 0x0000021904003986 */ /* 0x000fe2000c101524 */
[----:B------:R-:W-:Y:S01]  /*77f0*/  LEA R6, P3, R10, R4, 0x4 ;  /* 0x000000040a067211 */ /* 0x000fe200078620ff */
[-C--:B------:R-:W-:Y:S01]  /*7800*/  FMUL R32, R32, R153.reuse ;  /* 0x0000009920207220 */ /* 0x080fe20000400000 */
[----:B------:R-:W-:Y:S01]  /*7810*/  ISETP.GT.AND P2, PT, R3, 0x8, P2 ;  /* 0x000000080300780c */ /* 0x000fe20001744270 */
[-C--:B------:R-:W-:Y:S01]  /*7820*/  FMUL R33, R33, R153.reuse ;  /* 0x0000009921217220 */ /* 0x080fe20000400000 */
[----:B------:R-:W-:Y:S01]  /*7830*/  ISETP.GT.AND P0, PT, R0, 0x9, PT ;  /* 0x000000090000780c */ /* 0x000fe20003f04270 */
[----:B------:R-:W-:Y:S01]  /*7840*/  IMAD.X R7, R11, 0x1, R5, P3 ;  /* 0x000000010b077824 */ /* 0x000fe200018e0605 */
[C---:B------:R-:W-:Y:S01]  /*7850*/  ISETP.GT.AND P5, PT, R3.reuse, RZ, P1 ;  /* 0x000000ff0300720c */ /* 0x040fe20000fa4270 */
[-C--:B------:R-:W-:Y:S01]  /*7860*/  FMUL R34, R34, R153.reuse ;  /* 0x0000009922227220 */ /* 0x080fe20000400000 */
[----:B------:R-:W-:Y:S01]  /*7870*/  ISETP.GT.AND P3, PT, R3, RZ, P0 ;  /* 0x000000ff0300720c */ /* 0x000fe20000764270 */
[-C--:B------:R-:W-:Y:S01]  /*7880*/  FMUL R35, R35, R153.reuse ;  /* 0x0000009923237220 */ /* 0x080fe20000400000 */
[----:B------:R-:W-:Y:S01]  /*7890*/  F2FP.F16.F32.PACK_AB R26, RZ, R26 ;  /* 0x0000001aff1a723e */ /* 0x000fe200000000ff */
[----:B------:R-:W-:Y:S01]  /*78a0*/  FMUL R36, R36, R153 ;  /* 0x0000009924247220 */ /* 0x000fe20000400000 */
[----:B------:R-:W-:Y:S01]  /*78b0*/  F2FP.F16.F32.PACK_AB R27, RZ, R27 ;  /* 0x0000001bff1b723e */ /* 0x000fe200000000ff */
[----:B------:R-:W-:Y:S01]  /*78c0*/  FMUL R37, R37, R153 ;  /* 0x0000009925257220 */ /* 0x000fe20000400000 */
[----:B------:R-:W-:Y:S01]  /*78d0*/  F2FP.F16.F32.PACK_AB R28, RZ, R28 ;  /* 0x0000001cff1c723e */ /* 0x000fe200000000ff */
[----:B------:R-:W-:Y:S01]  /*78e0*/  @P2 STG.E.U16 desc[UR36][R6.64], R26 ;  /* 0x0000001a06002986 */ /* 0x000fe2000c101524 */
[----:B------:R-:W-:Y:S01]  /*78f0*/  F2FP.F16.F32.PACK_AB R29, RZ, R29 ;  /* 0x0000001dff1d723e */ /* 0x000fe200000000ff */
[-C--:B------:R-:W-:Y:S01]  /*7900*/  FMUL R38, R38, R153.reuse ;  /* 0x0000009926267220 */ /* 0x080fe20000400000 */
[----:B------:R-:W-:Y:S01]  /*7910*/  ISETP.GT.AND P2, PT, R3, 0x8, P1 ;  /* 0x000000080300780c */ /* 0x000fe20000f44270 */
[----:B------:R-:W-:Y:S01]  /*7920*/  @P4 STG.E.U16 desc[UR36][R6.64+0x2], R27 ;  /* 0x0000021b06004986 */ /* 0x000fe2000c101524 */
[----:B------:R-:W-:Y:S01]  /*7930*/  ISETP.GT.AND P1, PT, R0, 0x10, PT ;  /* 0x000000100000780c */ /* 0x000fe20003f24270 */
[-C--:B------:R-:W-:Y:S01]  /*7940*/  FMUL R39, R39, R153.reuse ;  /* 0x0000009927277220 */ /* 0x080fe20000400000 */
[----:B------:R-:W-:Y:S01]  /*7950*/  F2FP.F16.F32.PACK_AB R30, RZ, R30 ;  /* 0x0000001eff1e723e */ /* 0x000fe200000000ff */
[----:B------:R-:W-:Y:S01]  /*7960*/  @P5 STG.E.U16 desc[UR36][R4.64+0x10], R28 ;  /* 0x0000101c04005986 */ /* 0x000fe2000c101524 */
[C---:B------:R-:W-:Y:S01]  /*7970*/  ISETP.GT.AND P4, PT, R3.reuse, RZ, P1 ;  /* 0x000000ff0300720c */ /* 0x040fe20000f84270 */
[----:B------:R-:W-:Y:S01]  /*7980*/  FMUL R40, R40, R153 ;  /* 0x0000009928287220 */ /* 0x000fe20000400000 */
[----:B------:R-:W-:Y:S01]  /*7990*/  F2FP.F16.F32.PACK_AB R31, RZ, R31 ;  /* 0x0000001fff1f723e */ /* 0x000fe200000000ff */
[----:B------:R-:W-:Y:S01]  /*79a0*/  @P3 STG.E.U16 desc[UR36][R4.64+0x12], R29 ;  /* 0x0000121d04003986 */ /* 0x000fe2000c101524 */
[----:B------:R-:W-:Y:S01]  /*79b0*/  ISETP.GT.AND P3, PT, R3, 0x8, P0 ;  /* 0x000000080300780c */ /* 0x000fe20000764270 */
[-C--:B------:R-:W-:Y:S01]  /*79c0*/  FMUL R41, R41, R153.reuse ;  /* 0x0000009929297220 */ /* 0x080fe20000400000 */
[----:B------:R-:W-:Y:S01]  /*79d0*/  ISETP.GT.AND P0, PT, R0, 0x11, PT ;  /* 0x000000110000780c */ /* 0x000fe20003f04270 */
[----:B------:R-:W-:Y:S01]  /*79e0*/  @P2 STG.E.U16 desc[UR36][R6.64+0x10], R30 ;  /* 0x0000101e06002986 */ /* 0x000fe2000c101524 */
[----:B------:R-:W-:Y:S01]  /*79f0*/  F2FP.F16.F32.PACK_AB R32, RZ, R32 ;  /* 0x00000020ff20723e */ /* 0x000fe200000000ff */
[-C--:B------:R-:W-:Y:S01]  /*7a00*/  FMUL R42, R42, R153.reuse ;  /* 0x000000992a2a7220 */ /* 0x080fe20000400000 */
[----:B------:R-:W-:Y:S01]  /*7a10*/  ISETP.GT.AND P5, PT, R3, RZ, P0 ;  /* 0x000000ff0300720c */ /* 0x000fe200007a4270 */
[-C--:B------:R-:W-:Y:S01]  /*7a20*/  FMUL R43, R43, R153.reuse ;  /* 0x000000992b2b7220 */ /* 0x080fe20000400000 */
[----:B------:R-:W-:Y:S01]  /*7a30*/  ISETP.GT.AND P2, PT, R3, 0x8, P1 ;  /* 0x000000080300780c */ /* 0x000fe20000f44270 */
[-C--:B------:R-:W-:Y:S01]  /*7a40*/  FMUL R44, R44, R153.reuse ;  /* 0x000000992c2c7220 */ /* 0x080fe20000400000 */
[----:B------:R-:W-:Y:S01]  /*7a50*/  ISETP.GT.AND P1, PT, R0, 0x18, PT ;  /* 0x000000180000780c */ /* 0x000fe20003f24270 */
[----:B------:R-:W-:Y:S01]  /*7a60*/  FMUL R45, R45, R153 ;  /* 0x000000992d2d7220 */ /* 0x000fe20000400000 */
[----:B------:R-:W-:Y:S01]  /*7a70*/  F2FP.F16.F32.PACK_AB R33, RZ, R33 ;  /* 0x00000021ff21723e */ /* 0x000fe200000000ff */
[----:B------:R-:W-:Y:S01]  /*7a80*/  @P3 STG.E.U16 desc[UR36][R6.64+0x12], R31 ;  /* 0x0000121f06003986 */ /* 0x000fe2000c101524 */
[C---:B------:R-:W-:Y:S01]  /*7a90*/  ISETP.GT.AND P3, PT, R3.reuse, 0x8, P0 ;  /* 0x000000080300780c */ /* 0x040fe20000764270 */
[-C--:B------:R-:W-:Y:S01]  /*7aa0*/  FMUL R46, R46, R153.reuse ;  /* 0x000000992e2e7220 */ /* 0x080fe20000400000 */
[----:B------:R-:W-:Y:S01]  /*7ab0*/  ISETP.GT.AND P0, PT, R0, 0x19, PT ;  /* 0x000000190000780c */ /* 0x000fe20003f04270 */
[----:B------:R-:W-:Y:S01]  /*7ac0*/  @P4 STG.E.U16 desc[UR36][R4.64+0x20], R32 ;  /* 0x0000202004004986 */ /* 0x000fe2000c101524 */
[----:B------:R-:W-:Y:S01]  /*7ad0*/  ISETP.GT.AND P4, PT, R3, RZ, P1 ;  /* 0x000000ff0300720c */ /* 0x000fe20000f84270 */
[-C--:B------:R-:W-:Y:S01]  /*7ae0*/  FMUL R47, R47, R153.reuse ;  /* 0x000000992f2f7220 */ /* 0x080fe20000400000 */
[----:B------:R-:W-:Y:S01]  /*7af0*/  F2FP.F16.F32.PACK_AB R34, RZ, R34 ;  /* 0x00000022ff22723e */ /* 0x000fe200000000ff */
[----:B------:R-:W-:Y:S01]  /*7b00*/  @P5 STG.E.U16 desc[UR36][R4.64+0x22], R33 ;  /* 0x0000222104005986 */ /* 0x000fe2000c101524 */
[----:B------:R-:W-:Y:S01]  /*7b10*/  ISETP.GT.AND P5, PT, R3, RZ, P0 ;  /* 0x000000ff0300720c */ /* 0x000fe200007a4270 */
[----:B------:R-:W-:Y:S01]  /*7b20*/  FMUL R48, R48, R153 ;  /* 0x0000009930307220 */ /* 0x000fe20000400000 */
[----:B------:R-:W-:Y:S01]  /*7b30*/  F2FP.F16.F32.PACK_AB R35, RZ, R35 ;  /* 0x00000023ff23723e */ /* 0x000fe200000000ff */
[----:B------:R-:W-:Y:S01]  /*7b40*/  @P2 STG.E.U16 desc[UR36][R6.64+0x20], R34 ;  /* 0x0000202206002986 */ /* 0x000fe2000c101524 */
[----:B------:R-:W-:Y:S01]  /*7b50*/  F2FP.F16.F32.PACK_AB R36, RZ, R36 ;  /* 0x00000024ff24723e */ /* 0x000fe200000000ff */
[-C--:B------:R-:W-:Y:S01]  /*7b60*/  FMUL R49, R49, R153.reuse ;  /* 0x0000009931317220 */ /* 0x080fe20000400000 */
[C---:B------:R-:W-:Y:S01]  /*7b70*/  ISETP.GT.AND P2, PT, R3.reuse, 0x8, P1 ;  /* 0x000000080300780c */ /* 0x040fe20000f44270 */
[----:B------:R-:W-:Y:S01]  /*7b80*/  @P3 STG.E.U16 desc[UR36][R6.64+0x22], R35 ;  /* 0x0000222306003986 */ /* 0x000fe2000c101524 */
[----:B------:R-:W-:Y:S01]  /*7b90*/  ISETP.GT.AND P1, PT, R0, 0x20, PT ;  /* 0x000000200000780c */ /* 0x000fe20003f24270 */
[----:B------:R-:W-:Y:S01]  /*7ba0*/  FMUL R50, R50, R153 ;  /* 0x0000009932327220 */ /* 0x000fe20000400000 */
[----:B------:R-:W-:Y:S01]  /*7bb0*/  F2FP.F16.F32.PACK_AB R37, RZ, R37 ;  /* 0x00000025ff25723e */ /* 0x000fe200000000ff */
[----:B------:R-:W-:Y:S01]  /*7bc0*/  @P4 STG.E.U16 desc[UR36][R4.64+0x30], R36 ;  /* 0x0000302404004986 */ /* 0x000fe2000c101524 */
[----:B------:R-:W-:Y:S01]  /*7bd0*/  ISETP.GT.AND P3, PT, R3, 0x8, P0 ;  /* 0x000000080300780c */ /* 0x000fe20000764270 */
[-C--:B------:R-:W-:Y:S01]  /*7be0*/  FMUL R51, R51, R153.reuse ;  /* 0x0000009933337220 */ /* 0x080fe20000400000 */
[----:B------:R-:W-:Y:S01]  /*7bf0*/  ISETP.GT.AND P0, PT, R0, 0x21, PT ;  /* 0x000000210000780c */ /* 0x000fe20003f04270 */
[----:B------:R-:W-:Y:S01]  /*7c00*/  @P5 STG.E.U16 desc[UR36][R4.64+0x32], R37 ;  /* 0x0000322504005986 */ /* 0x000fe2000c101524 */
[----:B------:R-:W-:Y:S01]  /*7c10*/  ISETP.GT.AND P4, PT, R3, RZ, P1 ;  /* 0x000000ff0300720c */ /* 0x000fe20000f84270 */
[-C--:B------:R-:W-:Y:S01]  /*7c20*/  FMUL R52, R52, R153.reuse ;  /* 0x0000009934347220 */ /* 0x080fe20000400000 */
[----:B------:R-:W-:Y:S01]  /*7c30*/  F2FP.F16.F32.PACK_AB R38, RZ, R38 ;  /* 0x00000026ff26723e */ /* 0x000fe200000000ff */
[-C--:B------:R-:W-:Y:S01]  /*7c40*/  FMUL R53, R53, R153.reuse ;  /* 0x0000009935357220 */ /* 0x080fe20000400000 */
        /* <DEDUP_REMOVED lines=325> */
[----:B------:R-:W-:Y:S01]  /*90a0*/  FMUL R151, R151, R153 ;  /* 0x0000009997977220 */ /* 0x000fe20000400000 */
[----:B------:R-:W-:Y:S01]  /*90b0*/  ISETP.GT.AND P2, PT, R3, 0x8, P1 ;  /* 0x000000080300780c */ /* 0x000fe20000f44270 */
[----:B------:R-:W-:Y:S01]  /*90c0*/  @P3 STG.E.U16 desc[UR36][R6.64+0x132], R103 ;  /* 0x0001326706003986 */ /* 0x000fe2000c101524 */
[----:B------:R-:W-:-:S02]  /*90d0*/  ISETP.GT.AND P1, PT, R0, 0xa8, PT ;  /* 0x000000a80000780c */ /* 0x000fc40003f24270 */
[----:B------:R-:W-:Y:S01]  /*90e0*/  F2FP.F16.F32.PACK_AB R105, RZ, R105 ;  /* 0x00000069ff69723e */ /* 0x000fe200000000ff */
[----:B------:R-:W-:Y:S01]  /*90f0*/  @P4 STG.E.U16 desc[UR36][R4.64+0x140], R104 ;  /* 0x0001406804004986 */ /* 0x000fe2000c101524 */
[C---:B------:R-:W-:Y:S02]  /*9100*/  ISETP.GT.AND P3, PT, R3.reuse, 0x8, P0 ;  /* 0x000000080300780c */ /* 0x040fe40000764270 */
[----:B------:R-:W-:Y:S01]  /*9110*/  ISETP.GT.AND P0, PT, R0, 0xa9, PT ;  /* 0x000000a90000780c */ /* 0x000fe20003f04270 */
[----:B------:R-:W-:Y:S01]  /*9120*/  @P5 STG.E.U16 desc[UR36][R4.64+0x142], R105 ;  /* 0x0001426904005986 */ /* 0x000fe2000c101524 */
[C---:B------:R-:W-:Y:S02]  /*9130*/  ISETP.GT.AND P4, PT, R3.reuse, RZ, P1 ;  /* 0x000000ff0300720c */ /* 0x040fe40000f84270 */
[----:B------:R-:W-:Y:S02]  /*9140*/  F2FP.F16.F32.PACK_AB R106, RZ, R106 ;  /* 0x0000006aff6a723e */ /* 0x000fe400000000ff */
[----:B------:R-:W-:-:S02]  /*9150*/  ISETP.GT.AND P5, PT, R3, RZ, P0 ;  /* 0x000000ff0300720c */ /* 0x000fc400007a4270 */
[----:B------:R-:W-:Y:S01]  /*9160*/  F2FP.F16.F32.PACK_AB R107, RZ, R107 ;  /* 0x0000006bff6b723e */ /* 0x000fe200000000ff */
[----:B------:R-:W-:Y:S01]  /*9170*/  @P2 STG.E.U16 desc[UR36][R6.64+0x140], R106 ;  /* 0x0001406a06002986 */ /* 0x000fe2000c101524 */
[----:B------:R-:W-:Y:S02]  /*9180*/  F2FP.F16.F32.PACK_AB R108, RZ, R108 ;  /* 0x0000006cff6c723e */ /* 0x000fe400000000ff */
[C---:B------:R-:W-:Y:S01]  /*9190*/  ISETP.GT.AND P2, PT, R3.reuse, 0x8, P1 ;  /* 0x000000080300780c */ /* 0x040fe20000f44270 */
[----:B------:R-:W-:Y:S01]  /*91a0*/  @P3 STG.E.U16 desc[UR36][R6.64+0x142], R107 ;  /* 0x0001426b06003986 */ /* 0x000fe2000c101524 */
[----:B------:R-:W-:Y:S02]  /*91b0*/  ISETP.GT.AND P1, PT, R0, 0xb0, PT ;  /* 0x000000b00000780c */ /* 0x000fe40003f24270 */
[----:B------:R-:W-:Y:S01]  /*91c0*/  F2FP.F16.F32.PACK_AB R109, RZ, R109 ;  /* 0x0000006dff6d723e */ /* 0x000fe200000000ff */
[----:B------:R-:W-:Y:S01]  /*91d0*/  @P4 STG.E.U16 desc[UR36][R4.64+0x150], R108 ;  /* 0x0001506c04004986 */ /* 0x000fe2000c101524 */
[----:B------:R-:W-:-:S02]  /*91e0*/  ISETP.GT.AND P3, PT, R3, 0x8, P0 ;  /* 0x000000080300780c */ /* 0x000fc40000764270 */
[----:B------:R-:W-:Y:S01]  /*91f0*/  ISETP.GT.AND P0, PT, R0, 0xb1, PT ;  /* 0x000000b10000780c */ /* 0x000fe20003f04270 */
[----:B------:R-:W-:Y:S01]  /*9200*/  @P5 STG.E.U16 desc[UR36][R4.64+0x152], R109 ;  /* 0x0001526d04005986 */ /* 0x000fe2000c101524 */
[C---:B------:R-:W-:Y:S02]  /*9210*/  ISETP.GT.AND P4, PT, R3.reuse, RZ, P1 ;  /* 0x000000ff0300720c */ /* 0x040fe40000f84270 */
[----:B------:R-:W-:Y:S02]  /*9220*/  F2FP.F16.F32.PACK_AB R110, RZ, R110 ;  /* 0x0000006eff6e723e */ /* 0x000fe400000000ff */
[----:B------:R-:W-:Y:S02]  /*9230*/  ISETP.GT.AND P5, PT, R3, RZ, P0 ;  /* 0x000000ff0300720c */ /* 0x000fe400007a4270 */
[----:B------:R-:W-:Y:S01]  /*9240*/  F2FP.F16.F32.PACK_AB R111, RZ, R111 ;  /* 0x0000006fff6f723e */ /* 0x000fe200000000ff */
[----:B------:R-:W-:Y:S01]  /*9250*/  @P2 STG.E.U16 desc[UR36][R6.64+0x150], R110 ;  /* 0x0001506e06002986 */ /* 0x000fe2000c101524 */
[----:B------:R-:W-:-:S02]  /*9260*/  F2FP.F16.F32.PACK_AB R112, RZ, R112 ;  /* 0x00000070ff70723e */ /* 0x000fc400000000ff */
[C---:B------:R-:W-:Y:S01]  /*9270*/  ISETP.GT.AND P2, PT, R3.reuse, 0x8, P1 ;  /* 0x000000080300780c */ /* 0x040fe20000f44270 */
[----:B------:R-:W-:Y:S01]  /*9280*/  @P3 STG.E.U16 desc[UR36][R6.64+0x152], R111 ;  /* 0x0001526f06003986 */ /* 0x000fe2000c101524 */
[C---:B------:R-:W-:Y:S02]  /*9290*/  ISETP.GT.AND P1, PT, R0.reuse, 0xb8, PT ;  /* 0x000000b80000780c */ /* 0x040fe40003f24270 */
[----:B------:R-:W-:Y:S01]  /*92a0*/  F2FP.F16.F32.PACK_AB R113, RZ, R113 ;  /* 0x00000071ff71723e */ /* 0x000fe200000000ff */
[----:B------:R-:W-:Y:S01]  /*92b0*/  @P4 STG.E.U16 desc[UR36][R4.64+0x160], R112 ;  /* 0x0001607004004986 */ /* 0x000fe2000c101524 */
[C---:B------:R-:W-:Y:S02]  /*92c0*/  ISETP.GT.AND P3, PT, R3.reuse, 0x8, P0 ;  /* 0x000000080300780c */ /* 0x040fe40000764270 */
[----:B------:R-:W-:Y:S01]  /*92d0*/  ISETP.GT.AND P0, PT, R0, 0xb9, PT ;  /* 0x000000b90000780c */ /* 0x000fe20003f04270 */
[----:B------:R-:W-:Y:S01]  /*92e0*/  @P5 STG.E.U16 desc[UR36][R4.64+0x162], R113 ;  /* 0x0001627104005986 */ /* 0x000fe2000c101524 */
[----:B------:R-:W-:-:S02]  /*92f0*/  ISETP.GT.AND P4, PT, R3, RZ, P1 ;  /* 0x000000ff0300720c */ /* 0x000fc40000f84270 */
[----:B------:R-:W-:Y:S02]  /*9300*/  F2FP.F16.F32.PACK_AB R114, RZ, R114 ;  /* 0x00000072ff72723e */ /* 0x000fe400000000ff */
[C---:B------:R-:W-:Y:S02]  /*9310*/  ISETP.GT.AND P5, PT, R3.reuse, RZ, P0 ;  /* 0x000000ff0300720c */ /* 0x040fe400007a4270 */
[----:B------:R-:W-:Y:S01]  /*9320*/  F2FP.F16.F32.PACK_AB R115, RZ, R115 ;  /* 0x00000073ff73723e */ /* 0x000fe200000000ff */
[----:B------:R-:W-:Y:S01]  /*9330*/  @P2 STG.E.U16 desc[UR36][R6.64+0x160], R114 ;  /* 0x0001607206002986 */ /* 0x000fe2000c101524 */
[----:B------:R-:W-:Y:S02]  /*9340*/  F2FP.F16.F32.PACK_AB R116, RZ, R116 ;  /* 0x00000074ff74723e */ /* 0x000fe400000000ff */
        /* <DEDUP_REMOVED lines=65> */
[----:B------:R-:W-:Y:S02]  /*9760*/  ISETP.GT.AND P5, PT, R3, RZ, P0 ;  /* 0x000000ff0300720c */ /* 0x000fe400007a4270 */
[----:B------:R-:W-:Y:S02]  /*9770*/  F2FP.F16.F32.PACK_AB R134, RZ, R134 ;  /* 0x00000086ff86723e */ /* 0x000fe400000000ff */
[----:B------:R-:W-:Y:S02]  /*9780*/  F2FP.F16.F32.PACK_AB R135, RZ, R135 ;  /* 0x00000087ff87723e */ /* 0x000fe400000000ff */
[----:B------:R-:W-:Y:S01]  /*9790*/  F2FP.F16.F32.PACK_AB R136, RZ, R136 ;  /* 0x00000088ff88723e */ /* 0x000fe200000000ff */
[----:B------:R-:W-:Y:S01]  /*97a0*/  @P2 STG.E.U16 desc[UR36][R6.64+0x1b0], R134 ;  /* 0x0001b08606002986 */ /* 0x000fe2000c101524 */
[----:B------:R-:W-:-:S02]  /*97b0*/  F2FP.F16.F32.PACK_AB R137, RZ, R137 ;  /* 0x00000089ff89723e */ /* 0x000fc400000000ff */
[C---:B------:R-:W-:Y:S01]  /*97c0*/  ISETP.GT.AND P1, PT, R3.reuse, 0x8, P1 ;  /* 0x000000080300780c */ /* 0x040fe20000f24270 */
[----:B------:R-:W-:Y:S01]  /*97d0*/  @P3 STG.E.U16 desc[UR36][R6.64+0x1b2], R135 ;  /* 0x0001b28706003986 */ /* 0x000fe2000c101524 */
[C---:B------:R-:W-:Y:S02]  /*97e0*/  ISETP.GT.AND P2, PT, R3.reuse, 0x8, P0 ;  /* 0x000000080300780c */ /* 0x040fe40000744270 */
[C---:B------:R-:W-:Y:S01]  /*97f0*/  ISETP.GT.AND P0, PT, R0.reuse, 0xe9, PT ;  /* 0x000000e90000780c */ /* 0x040fe20003f04270 */
[----:B------:R-:W-:Y:S01]  /*9800*/  @P4 STG.E.U16 desc[UR36][R4.64+0x1c0], R136 ;  /* 0x0001c08804004986 */ /* 0x000fe2000c101524 */
[----:B------:R-:W-:Y:S02]  /*9810*/  ISETP.GT.AND P4, PT, R0, 0xe8, PT ;  /* 0x000000e80000780c */ /* 0x000fe40003f84270 */
[----:B------:R-:W-:Y:S01]  /*9820*/  F2FP.F16.F32.PACK_AB R138, RZ, R138 ;  /* 0x0000008aff8a723e */ /* 0x000fe200000000ff */
[----:B------:R-:W-:Y:S01]  /*9830*/  @P5 STG.E.U16 desc[UR36][R4.64+0x1c2], R137 ;  /* 0x0001c28904005986 */ /* 0x000fe2000c101524 */
[----:B------:R-:W-:-:S02]  /*9840*/  ISETP.GT.AND P5, PT, R3, RZ, P4 ;  /* 0x000000ff0300720c */ /* 0x000fc400027a4270 */
[----:B------:R-:W-:Y:S01]  /*9850*/  F2FP.F16.F32.PACK_AB R139, RZ, R139 ;  /* 0x0000008bff8b723e */ /* 0x000fe200000000ff */
[----:B------:R-:W-:Y:S01]  /*9860*/  @P1 STG.E.U16 desc[UR36][R6.64+0x1c0], R138 ;  /* 0x0001c08a06001986 */ /* 0x000fe2000c101524 */
[----:B------:R-:W-:Y:S02]  /*9870*/  F2FP.F16.F32.PACK_AB R140, RZ, R140 ;  /* 0x0000008cff8c723e */ /* 0x000fe400000000ff */
[C---:B------:R-:W-:Y:S01]  /*9880*/  ISETP.GT.AND P3, PT, R3.reuse, RZ, P0 ;  /* 0x000000ff0300720c */ /* 0x040fe20000764270 */
[----:B------:R-:W-:Y:S01]  /*9890*/  @P2 STG.E.U16 desc[UR36][R6.64+0x1c2], R139 ;  /* 0x0001c28b06002986 */ /* 0x000fe2000c101524 */
[C---:B------:R-:W-:Y:S02]  /*98a0*/  ISETP.GT.AND P4, PT, R3.reuse, 0x8, P4 ;  /* 0x000000080300780c */ /* 0x040fe40002784270 */
[----:B------:R-:W-:Y:S02]  /*98b0*/  F2FP.F16.F32.PACK_AB R141, RZ, R141 ;  /* 0x0000008dff8d723e */ /* 0x000fe400000000ff */
[----:B------:R-:W-:Y:S01]  /*98c0*/  F2FP.F16.F32.PACK_AB R142, RZ, R142 ;  /* 0x0000008eff8e723e */ /* 0x000fe200000000ff */
[----:B------:R-:W-:Y:S01]  /*98d0*/  @P5 STG.E.U16 desc[UR36][R4.64+0x1d0], R140 ;  /* 0x0001d08c04005986 */ /* 0x000fe2000c101524 */
[----:B------:R-:W-:-:S02]  /*98e0*/  ISETP.GT.AND P5, PT, R3, 0x8, P0 ;  /* 0x000000080300780c */ /* 0x000fc400007a4270 */
[----:B------:R-:W-:Y:S02]  /*98f0*/  F2FP.F16.F32.PACK_AB R143, RZ, R143 ;  /* 0x0000008fff8f723e */ /* 0x000fe400000000ff */
[C---:B------:R-:W-:Y:S01]  /*9900*/  ISETP.GT.AND P0, PT, R0.reuse, 0xf1, PT ;  /* 0x000000f10000780c */ /* 0x040fe20003f04270 */
[----:B------:R-:W-:Y:S01]  /*9910*/  @P3 STG.E.U16 desc[UR36][R4.64+0x1d2], R141 ;  /* 0x0001d28d04003986 */ /* 0x000fe2000c101524 */
[----:B------:R-:W-:Y:S02]  /*9920*/  ISETP.GT.AND P3, PT, R0, 0xf0, PT ;  /* 0x000000f00000780c */ /* 0x000fe40003f64270 */
[----:B------:R-:W-:Y:S01]  /*9930*/  F2FP.F16.F32.PACK_AB R144, RZ, R144 ;  /* 0x00000090ff90723e */ /* 0x000fe200000000ff */
[----:B------:R-:W-:Y:S01]  /*9940*/  @P4 STG.E.U16 desc[UR36][R6.64+0x1d0], R142 ;  /* 0x0001d08e06004986 */ /* 0x000fe2000c101524 */
[C---:B------:R-:W-:Y:S02]  /*9950*/  ISETP.GT.AND P4, PT, R3.reuse, RZ, P3 ;  /* 0x000000ff0300720c */ /* 0x040fe40001f84270 */
[C---:B------:R-:W-:Y:S01]  /*9960*/  ISETP.GT.AND P3, PT, R3.reuse, 0x8, P3 ;  /* 0x000000080300780c */ /* 0x040fe20001f64270 */
[----:B------:R-:W-:Y:S01]  /*9970*/  @P5 STG.E.U16 desc[UR36][R6.64+0x1d2], R143 ;  /* 0x0001d28f06005986 */ /* 0x000fe2000c101524 */
[----:B------:R-:W-:-:S02]  /*9980*/  ISETP.GT.AND P5, PT, R3, RZ, P0 ;  /* 0x000000ff0300720c */ /* 0x000fc400007a4270 */
[----:B------:R-:W-:Y:S02]  /*9990*/  F2FP.F16.F32.PACK_AB R145, RZ, R145 ;  /* 0x00000091ff91723e */ /* 0x000fe400000000ff */
[C---:B------:R-:W-:Y:S02]  /*99a0*/  ISETP.GT.AND P0, PT, R3.reuse, 0x8, P0 ;  /* 0x000000080300780c */ /* 0x040fe40000704270 */
[C---:B------:R-:W-:Y:S02]  /*99b0*/  ISETP.GT.AND P1, PT, R0.reuse, 0xf9, PT ;  /* 0x000000f90000780c */ /* 0x040fe40003f24270 */
[----:B------:R-:W-:Y:S01]  /*99c0*/  ISETP.GT.AND P2, PT, R0, 0xf8, PT ;  /* 0x000000f80000780c */ /* 0x000fe20003f44270 */
[----:B------:R-:W-:Y:S01]  /*99d0*/  @P4 STG.E.U16 desc[UR36][R4.64+0x1e0], R144 ;  /* 0x0001e09004004986 */ /* 0x000fe2000c101524 */
[C---:B------:R-:W-:Y:S01]  /*99e0*/  ISETP.GT.AND P4, PT, R3.reuse, RZ, P1 ;  /* 0x000000ff0300720c */ /* 0x040fe20000f84270 */
[----:B------:R-:W-:Y:S01]  /*99f0*/  @P3 IMAD.MOV.U32 R2, RZ, RZ, R6 ;  /* 0x000000ffff023224 */ /* 0x000fe200078e0006 */
[C---:B------:R-:W-:Y:S01]  /*9a00*/  ISETP.GT.AND P1, PT, R3.reuse, 0x8, P1 ;  /* 0x000000080300780c */ /* 0x040fe20000f24270 */
[----:B------:R-:W-:Y:S01]  /*9a10*/  @P5 STG.E.U16 desc[UR36][R4.64+0x1e2], R145 ;  /* 0x0001e29104005986 */ /* 0x000fe2000c101524 */
[----:B------:R-:W-:-:S02]  /*9a20*/  ISETP.GT.AND P5, PT, R3, RZ, P2 ;  /* 0x000000ff0300720c */ /* 0x000fc400017a4270 */
[----:B------:R-:W-:Y:S01]  /*9a30*/  ISETP.GT.AND P2, PT, R3, 0x8, P2 ;  /* 0x000000080300780c */ /* 0x000fe20001744270 */
[----:B------:R-:W-:Y:S01]  /*9a40*/  @P3 IMAD.MOV.U32 R3, RZ, RZ, R7 ;  /* 0x000000ffff033224 */ /* 0x000fe200078e0007 */
[----:B------:R-:W-:Y:S02]  /*9a50*/  F2FP.F16.F32.PACK_AB R146, RZ, R146 ;  /* 0x00000092ff92723e */ /* 0x000fe400000000ff */
[----:B------:R-:W-:Y:S02]  /*9a60*/  F2FP.F16.F32.PACK_AB R147, RZ, R147 ;  /* 0x00000093ff93723e */ /* 0x000fe400000000ff */
[----:B------:R-:W-:Y:S01]  /*9a70*/  F2FP.F16.F32.PACK_AB R148, RZ, R148 ;  /* 0x00000094ff94723e */ /* 0x000fe200000000ff */
[----:B------:R0:W-:Y:S01]  /*9a80*/  @P3 STG.E.U16 desc[UR36][R2.64+0x1e0], R146 ;  /* 0x0001e09202003986 */ /* 0x0001e2000c101524 */
[----:B------:R-:W-:Y:S02]  /*9a90*/  F2FP.F16.F32.PACK_AB R149, RZ, R149 ;  /* 0x00000095ff95723e */ /* 0x000fe400000000ff */
[----:B------:R-:W-:-:S02]  /*9aa0*/  F2FP.F16.F32.PACK_AB R150, RZ, R150 ;  /* 0x00000096ff96723e */ /* 0x000fc400000000ff */
[----:B------:R-:W-:Y:S01]  /*9ab0*/  F2FP.F16.F32.PACK_AB R151, RZ, R151 ;  /* 0x00000097ff97723e */ /* 0x000fe200000000ff */
[----:B0-----:R-:W-:Y:S02]  /*9ac0*/  @P0 IMAD.MOV.U32 R2, RZ, RZ, R6 ;  /* 0x000000ffff020224 */ /* 0x001fe400078e0006 */
[----:B------:R-:W-:-:S05]  /*9ad0*/  @P0 IMAD.MOV.U32 R3, RZ, RZ, R7 ;  /* 0x000000ffff030224 */ /* 0x000fca00078e0007 */
[----:B------:R0:W-:Y:S02]  /*9ae0*/  @P0 STG.E.U16 desc[UR36][R2.64+0x1e2], R147 ;  /* 0x0001e29302000986 */ /* 0x0001e4000c101524 */
[----:B0-----:R-:W-:Y:S02]  /*9af0*/  @P5 IMAD.MOV.U32 R2, RZ, RZ, R4 ;  /* 0x000000ffff025224 */ /* 0x001fe400078e0004 */
[----:B------:R-:W-:-:S05]  /*9b00*/  @P5 IMAD.MOV.U32 R3, RZ, RZ, R5 ;  /* 0x000000ffff035224 */ /* 0x000fca00078e0005 */
[----:B------:R0:W-:Y:S04]  /*9b10*/  @P5 STG.E.U16 desc[UR36][R2.64+0x1f0], R148 ;  /* 0x0001f09402005986 */ /* 0x0001e8000c101524 */
[----:B------:R1:W-:Y:S01]  /*9b20*/  @P4 STG.E.U16 desc[UR36][R4.64+0x1f2], R149 ;  /* 0x0001f29504004986 */ /* 0x0003e2000c101524 */
[----:B0-----:R-:W-:Y:S02]  /*9b30*/  @P2 IMAD.MOV.U32 R2, RZ, RZ, R6 ;  /* 0x000000ffff022224 */ /* 0x001fe400078e0006 */
[----:B------:R-:W-:-:S05]  /*9b40*/  @P2 IMAD.MOV.U32 R3, RZ, RZ, R7 ;  /* 0x000000ffff032224 */ /* 0x000fca00078e0007 */
[----:B------:R1:W-:Y:S04]  /*9b50*/  @P2 STG.E.U16 desc[UR36][R2.64+0x1f0], R150 ;  /* 0x0001f09602002986 */ /* 0x0003e8000c101524 */
[----:B------:R1:W-:Y:S02]  /*9b60*/  @P1 STG.E.U16 desc[UR36][R6.64+0x1f2], R151 ;  /* 0x0001f29706001986 */ /* 0x0003e4000c101524 */
.L_x_287:
[----:B------:R-:W-:Y:S05]  /*9b70*/  BSYNC B0 ;  /* 0x0000000000007941 */ /* 0x000fea0003800000 */
.L_x_33:
[----:B01----:R-:W2:Y:S01]  /*9b80*/  LDL.64 R2, [R1] ;  /* 0x0000000001027983 */ /* 0x003ea20000100a00 */
[----:B------:R-:W-:Y:S01]  /*9b90*/  ULDC.64 UR4, c[0x0][0x650] ;  /* 0x0001940000047ab9 */ /* 0x000fe20000000a00 */
[----:B------:R0:W-:Y:S01]  /*9ba0*/  SYNCS.ARRIVE.TRANS64.A1T0 RZ, [R160+UR45], RZ ;  /* 0x000000ffa0ff79a7 */ /* 0x0001e2000810002d */
[----:B------:R-:W-:Y:S01]  /*9bb0*/  PRMT R0, RZ, 0x7610, R0 ;  /* 0x00007610ff007816 */ /* 0x000fe20000000000 */
[----:B------:R-:W-:Y:S02]  /*9bc0*/  IMAD.MOV.U32 R19, RZ, RZ, -0x1 ;  /* 0xffffffffff137424 */ /* 0x000fe400078e00ff */
[----:B-----5:R-:W-:Y:S01]  /*9bd0*/  IMAD.MOV.U32 R22, RZ, RZ, -0x1 ;  /* 0xffffffffff167424 */ /* 0x020fe200078e00ff */
[----:B--2---:R-:W-:-:S04]  /*9be0*/  LEA R18, P0, R2, R18, 0x1 ;  /* 0x0000001202127211 */ /* 0x004fc800078008ff */
[----:B------:R-:W-:Y:S01]  /*9bf0*/  LEA.HI.X R17, R2, R17, R23, 0x1, P0 ;  /* 0x0000001102117211 */ /* 0x000fe200000f0c17 */
[----:B------:R-:W-:Y:S01]  /*9c00*/  IMAD.MOV.U32 R2, RZ, RZ, -0x1 ;  /* 0xffffffffff027424 */ /* 0x000fe200078e00ff */
[----:B------:R-:W-:-:S04]  /*9c10*/  ISETP.GE.U32.AND P0, PT, R18, UR4, PT ;  /* 0x0000000412007c0c */ /* 0x000fc8000bf06070 */
[----:B------:R-:W-:-:S13]  /*9c20*/  ISETP.GE.U32.AND.EX P0, PT, R17, UR5, PT, P0 ;  /* 0x0000000511007c0c */ /* 0x000fda000bf06100 */
[----:B0-----:R-:W-:Y:S05]  /*9c30*/  @P0 BRA `(.L_x_288) ;  /* 0x0000000400700947 */ /* 0x001fea0003800000 */
[----:B------:R-:W0:Y:S01]  /*9c40*/  S2R R10, SR_CTAID.X ;  /* 0x00000000000a7919 */ /* 0x000e220000002500 */
[----:B---34-:R-:W1:Y:S01]  /*9c50*/  LDC.64 R8, c[0x0][0x628] ;  /* 0x00018a00ff087b82 */ /* 0x018e620000000a00 */
[----:B------:R-:W-:Y:S01]  /*9c60*/  ULDC UR4, c[0x0][0x150] ;  /* 0x0000540000047ab9 */ /* 0x000fe20000000800 */
[----:B------:R-:W-:Y:S01]  /*9c70*/  IMAD.MOV.U32 R6, RZ, RZ, R18 ;  /* 0x000000ffff067224 */ /* 0x000fe200078e0012 */
[----:B------:R-:W2:Y:S01]  /*9c80*/  S2R R20, SR_CTAID.Y ;  /* 0x0000000000147919 */ /* 0x000ea20000002600 */
[----:B------:R-:W-:-:S04]  /*9c90*/  IMAD.MOV.U32 R7, RZ, RZ, R17 ;  /* 0x000000ffff077224 */ /* 0x000fc800078e0011 */
[----:B------:R-:W3:Y:S08]  /*9ca0*/  LDC R15, c[0x0][0x144] ;  /* 0x00005100ff0f7b82 */ /* 0x000ef00000000800 */
[----:B------:R-:W4:Y:S08]  /*9cb0*/  LDC R0, c[0x0][0x630] ;  /* 0x00018c00ff007b82 */ /* 0x000f300000000800 */
[----:B------:R-:W2:Y:S01]  /*9cc0*/  LDC.64 R12, c[0x0][0x620] ;  /* 0x00018800ff0c7b82 */ /* 0x000ea20000000a00 */
[----:B-1----:R-:W-:-:S04]  /*9cd0*/  ISETP.NE.U32.AND P0, PT, R8, RZ, PT ;  /* 0x000000ff0800720c */ /* 0x002fc80003f05070 */
[----:B------:R-:W-:Y:S02]  /*9ce0*/  ISETP.NE.AND.EX P0, PT, R9, RZ, PT, P0 ;  /* 0x000000ff0900720c */ /* 0x000fe40003f05300 */
[----:B0-----:R-:W-:-:S05]  /*9cf0*/  I2FP.F32.U32 R2, R10 ;  /* 0x0000000a00027245 */ /* 0x001fca0000201000 */
[----:B------:R-:W-:-:S04]  /*9d00*/  FMUL R2, R2, UR4 ;  /* 0x0000000402027c20 */ /* 0x000fc80008400000 */
[----:B------:R0:W1:Y:S02]  /*9d10*/  F2I.U32.TRUNC.NTZ R14, R2 ;  /* 0x00000002000e7305 */ /* 0x000064000020f000 */
[----:B---34-:R-:W-:Y:S05]  /*9d20*/  @!P0 BRA `(.L_x_289) ;  /* 0x0000000000288947 */ /* 0x018fea0003800000 */
[----:B------:R-:W3:Y:S02]  /*9d30*/  LDC R3, c[0x0][0x634] ;  /* 0x00018d00ff037b82 */ /* 0x000ee40000000800 */
[----:B---3--:R-:W-:-:S05]  /*9d40*/  IADD3 R7, P0, R18, R3, RZ ;  /* 0x0000000312077210 */ /* 0x008fca0007f1e0ff */
[----:B------:R-:W-:-:S04]  /*9d50*/  IMAD.X R11, RZ, RZ, R17, P0 ;  /* 0x000000ffff0b7224 */ /* 0x000fc800000e0611 */
[----:B0-----:R-:W-:-:S04]  /*9d60*/  IMAD.WIDE.U32 R2, R11, R8, RZ ;  /* 0x000000080b027225 */ /* 0x001fc800078e00ff */
[----:B------:R-:W-:-:S04]  /*9d70*/  IMAD.WIDE.U32 R4, P0, R7, R9, R2 ;  /* 0x0000000907047225 */ /* 0x000fc80007800002 */
[----:B------:R-:W-:-:S04]  /*9d80*/  IMAD.WIDE.U32 R2, R7, R8, RZ ;  /* 0x0000000807027225 */ /* 0x000fc800078e00ff */
[----:B------:R-:W-:Y:S01]  /*9d90*/  IMAD.X R7, RZ, RZ, RZ, P0 ;  /* 0x000000ffff077224 */ /* 0x000fe200000e06ff */
[----:B------:R-:W-:Y:S01]  /*9da0*/  IADD3 RZ, P0, R3, R4, RZ ;  /* 0x0000000403ff7210 */ /* 0x000fe20007f1e0ff */
[----:B------:R-:W-:-:S04]  /*9db0*/  IMAD.MOV.U32 R6, RZ, RZ, R5 ;  /* 0x000000ffff067224 */ /* 0x000fc800078e0005 */
[----:B------:R-:W-:-:S08]  /*9dc0*/  IMAD.WIDE.U32.X R6, R11, R9, R6, P0 ;  /* 0x000000090b067225 */ /* 0x000fd000000e0406 */
.L_x_289:
[----:B------:R-:W3:Y:S01]  /*9dd0*/  LDC.64 R26, c[0x0][0x640] ;  /* 0x00019000ff1a7b82 */ /* 0x000ee20000000a00 */
[-C--:B------:R-:W-:Y:S01]  /*9de0*/  SHF.R.U64 R11, R6, R0.reuse, R7 ;  /* 0x00000000060b7219 */ /* 0x080fe20000001207 */
[----:B------:R-:W-:Y:S01]  /*9df0*/  IMAD.MOV.U32 R19, RZ, RZ, R17 ;  /* 0x000000ffff137224 */ /* 0x000fe200078e0011 */
[----:B------:R-:W-:Y:S01]  /*9e00*/  SHF.R.U32.HI R0, RZ, R0, R7 ;  /* 0x00000000ff007219 */ /* 0x000fe20000011607 */
[----:B-1----:R-:W-:Y:S01]  /*9e10*/  IMAD.MOV R14, RZ, RZ, -R14 ;  /* 0x000000ffff0e7224 */ /* 0x002fe200078e0a0e */
[----:B------:R-:W-:Y:S01]  /*9e20*/  IADD3 R5, P0, RZ, -R11, RZ ;  /* 0x8000000bff057210 */ /* 0x000fe20007f1e0ff */
[----:B------:R-:W-:Y:S01]  /*9e30*/  ULDC UR4, c[0x0][0x154] ;  /* 0x0000550000047ab9 */ /* 0x000fe20000000800 */
[----:B------:R-:W-:Y:S01]  /*9e40*/  IMAD.MOV.U32 R7, RZ, RZ, 0x1 ;  /* 0x00000001ff077424 */ /* 0x000fe200078e00ff */
[----:B------:R-:W1:Y:S01]  /*9e50*/  LDC R4, c[0x0][0x618] ;  /* 0x00018600ff047b82 */ /* 0x000e620000000800 */
[----:B------:R-:W-:Y:S02]  /*9e60*/  IMAD R22, R15, R14, R10 ;  /* 0x0000000e0f167224 */ /* 0x000fe400078e020a */
[----:B------:R-:W-:-:S04]  /*9e70*/  IMAD.X R3, RZ, RZ, ~R0, P0 ;  /* 0x000000ffff037224 */ /* 0x000fc800000e0e00 */
[-C--:B--2---:R-:W-:Y:S01]  /*9e80*/  IMAD R0, R3, R12.reuse, RZ ;  /* 0x0000000c03007224 */ /* 0x084fe200078e02ff */
[----:B------:R-:W2:Y:S01]  /*9e90*/  LDC R6, c[0x0][0x608] ;  /* 0x00018200ff067b82 */ /* 0x000ea20000000800 */
[----:B0-----:R-:W-:-:S04]  /*9ea0*/  IMAD.WIDE.U32 R2, R5, R12, R18 ;  /* 0x0000000c05027225 */ /* 0x001fc800078e0012 */
[----:B------:R-:W-:Y:S01]  /*9eb0*/  IMAD R5, R5, R13, R0 ;  /* 0x0000000d05057224 */ /* 0x000fe200078e0200 */
[----:B------:R-:W-:Y:S02]  /*9ec0*/  I2FP.F32.U32 R0, R20 ;  /* 0x0000001400007245 */ /* 0x000fe40000201000 */
[----:B------:R-:W0:Y:S01]  /*9ed0*/  LDC R24, c[0x0][0x658] ;  /* 0x00019600ff187b82 */ /* 0x000e220000000800 */
[----:B------:R-:W-:Y:S01]  /*9ee0*/  IMAD.IADD R3, R3, 0x1, R5 ;  /* 0x0000000103037824 */ /* 0x000fe200078e0205 */
[----:B---3--:R-:W-:Y:S01]  /*9ef0*/  ISETP.NE.U32.AND P0, PT, R26, RZ, PT ;  /* 0x000000ff1a00720c */ /* 0x008fe20003f05070 */
[----:B------:R-:W-:Y:S01]  /*9f00*/  FMUL R0, R0, UR4 ;  /* 0x0000000400007c20 */ /* 0x000fe20008400000 */
[----:B------:R-:W-:Y:S02]  /*9f10*/  IMAD.MOV.U32 R5, RZ, RZ, -0x1 ;  /* 0xffffffffff057424 */ /* 0x000fe400078e00ff */
[----:B------:R-:W-:Y:S01]  /*9f20*/  ISETP.NE.AND.EX P0, PT, R27, RZ, PT, P0 ;  /* 0x000000ff1b00720c */ /* 0x000fe20003f05300 */
[----:B------:R3:W4:Y:S01]  /*9f30*/  F2I.U32.TRUNC.NTZ R12, R0 ;  /* 0x00000000000c7305 */ /* 0x000722000020f000 */
[----:B------:R-:W3:Y:S01]  /*9f40*/  LDC R15, c[0x0][0x148] ;  /* 0x00005200ff0f7b82 */ /* 0x000ee20000000800 */
[----:B-1----:R-:W-:-:S02]  /*9f50*/  SHF.R.U64 R10, R2, R4, R3 ;  /* 0x00000004020a7219 */ /* 0x002fc40000001203 */
[----:B------:R-:W-:-:S05]  /*9f60*/  SHF.R.U32.HI R3, RZ, R4, R3 ;  /* 0x00000004ff037219 */ /* 0x000fca0000011603 */
[----:B------:R-:W1:Y:S01]  /*9f70*/  LDC R14, c[0x0][0x600] ;  /* 0x00018000ff0e7b82 */ /* 0x000e620000000800 */
[-CC-:B--2---:R-:W-:Y:S02]  /*9f80*/  SHF.R.U64 R8, R10, R6.reuse, R3.reuse ;  /* 0x000000060a087219 */ /* 0x184fe40000001203 */
[----:B------:R-:W-:-:S05]  /*9f90*/  SHF.R.U32.HI R3, RZ, R6, R3 ;  /* 0x00000006ff037219 */ /* 0x000fca0000011603 */
[----:B------:R-:W2:Y:S01]  /*9fa0*/  LDC R21, c[0x0][0x648] ;  /* 0x00019200ff157b82 */ /* 0x000ea20000000800 */
[-CC-:B0-----:R-:W-:Y:S02]  /*9fb0*/  SHF.R.U64 R13, R8, R24.reuse, R3.reuse ;  /* 0x00000018080d7219 */ /* 0x181fe40000001203 */
[-C--:B------:R-:W-:Y:S02]  /*9fc0*/  SHF.L.U32 R5, R5, R24.reuse, RZ ;  /* 0x0000001805057219 */ /* 0x080fe400000006ff */
[-C--:B------:R-:W-:Y:S01]  /*9fd0*/  SHF.R.U32.HI R3, RZ, R24.reuse, R3 ;  /* 0x00000018ff037219 */ /* 0x080fe20000011603 */
[----:B------:R-:W-:Y:S01]  /*9fe0*/  IMAD.MOV.U32 R2, RZ, RZ, R13 ;  /* 0x000000ffff027224 */ /* 0x000fe200078e000d */
[----:B------:R-:W-:Y:S01]  /*9ff0*/  SHF.L.U32 R24, R7, R24, RZ ;  /* 0x0000001807187219 */ /* 0x000fe200000006ff */
[----:B------:R-:W0:Y:S01]  /*a000*/  LDC R25, c[0x0][0x638] ;  /* 0x00018e00ff197b82 */ /* 0x000e220000000800 */
[----:B------:R-:W-:-:S07]  /*a010*/  LOP3.LUT R19, RZ, R5, RZ, 0x33, !PT ;  /* 0x00000005ff137212 */ /* 0x000fce00078e33ff */
[----:B------:R-:W0:Y:S01]  /*a020*/  LDC R28, c[0x0][0x610] ;  /* 0x00018400ff1c7b82 */ /* 0x000e220000000800 */
[----:B----4-:R-:W-:Y:S05]  /*a030*/  @!P0 BRA `(.L_x_290) ;  /* 0x0000000000288947 */ /* 0x010fea0003800000 */
[----:B---3--:R-:W3:Y:S02]  /*a040*/  LDC R0, c[0x0][0x64c] ;  /* 0x00019300ff007b82 */ /* 0x008ee40000000800 */
[----:B---3--:R-:W-:-:S05]  /*a050*/  IADD3 R7, P0, R13, R0, RZ ;  /* 0x000000000d077210 */ /* 0x008fca0007f1e0ff */
        /* <DEDUP_REMOVED lines=8> */
.L_x_290:
[----:B------:R-:W4:Y:S01]  /*a0e0*/  LDC R4, c[0x0][0x65c] ;  /* 0x00019700ff047b82 */ /* 0x000f220000000800 */
[----:B--23--:R-:W-:Y:S01]  /*a0f0*/  SHF.R.U64 R0, R2, R21, R3 ;  /* 0x0000001502007219 */ /* 0x00cfe20000001203 */
[----:B-1----:R-:W-:Y:S01]  /*a100*/  VIADD R3, R14, 0xffffffff ;  /* 0xffffffff0e037836 */ /* 0x002fe20000000000 */
[----:B------:R-:W-:Y:S01]  /*a110*/  LOP3.LUT R19, R8, R19, RZ, 0xc0, !PT ;  /* 0x0000001308137212 */ /* 0x000fe200078ec0ff */
[----:B------:R-:W-:Y:S02]  /*a120*/  IMAD.MOV R12, RZ, RZ, -R12 ;  /* 0x000000ffff0c7224 */ /* 0x000fe400078e0a0c */
[----:B------:R-:W-:Y:S01]  /*a130*/  IMAD.MOV R2, RZ, RZ, -R0 ;  /* 0x000000ffff027224 */ /* 0x000fe200078e0a00 */
[----:B------:R-:W-:Y:S01]  /*a140*/  LOP3.LUT R3, R10, R3, RZ, 0xc0, !PT ;  /* 0x000000030a037212 */ /* 0x000fe200078ec0ff */
[----:B------:R-:W-:Y:S02]  /*a150*/  IMAD R19, R24, R0, R19 ;  /* 0x0000000018137224 */ /* 0x000fe400078e0213 */
[----:B0-----:R-:W-:-:S04]  /*a160*/  IMAD R0, R2, R25, R13 ;  /* 0x0000001902007224 */ /* 0x001fc800078e020d */
[----:B------:R-:W-:Y:S01]  /*a170*/  IMAD R2, R0, R14, R3 ;  /* 0x0000000e00027224 */ /* 0x000fe200078e0203 */
[----:B----4-:R-:W-:Y:S01]  /*a180*/  ISETP.NE.AND P0, PT, R4, 0x1, PT ;  /* 0x000000010400780c */ /* 0x010fe20003f05270 */
[----:B------:R-:W-:-:S05]  /*a190*/  IMAD.MOV.U32 R4, RZ, RZ, 0x1 ;  /* 0x00000001ff047424 */ /* 0x000fca00078e00ff */
[----:B------:R-:W-:-:S07]  /*a1a0*/  PRMT R0, R4, 0x7610, R0 ;  /* 0x0000761004007816 */ /* 0x000fce0000000000 */
[----:B------:R-:W-:-:S04]  /*a1b0*/  @P0 IMAD R22, R15, R12, R20 ;  /* 0x0000000c0f160224 */ /* 0x000fc800078e0214 */
[----:B------:R-:W-:-:S05]  /*a1c0*/  IMAD R19, R19, R28, R22 ;  /* 0x0000001c13137224 */ /* 0x000fca00078e0216 */
[----:B------:R-:W-:Y:S02]  /*a1d0*/  SEL R22, R2, R19, !P0 ;  /* 0x0000001302167207 */ /* 0x000fe40004000000 */
[----:B------:R-:W-:Y:S01]  /*a1e0*/  SEL R19, R19, R2, !P0 ;  /* 0x0000000213137207 */ /* 0x000fe20004000000 */
[----:B------:R-:W-:-:S07]  /*a1f0*/  IMAD.MOV.U32 R2, RZ, RZ, R11 ;  /* 0x000000ffff027224 */ /* 0x000fce00078e000b */
.L_x_288:
[----:B------:R-:W-:Y:S02]  /*a200*/  LOP3.LUT P0, RZ, R0, 0xff, RZ, 0xc0, !PT ;  /* 0x000000ff00ff7812 */ /* 0x000fe4000780c0ff */
[----:B------:R-:W-:-:S11]  /*a210*/  LOP3.LUT R173, R173, 0x1, RZ, 0x3c, !PT ;  /* 0x00000001adad7812 */ /* 0x000fd600078e3cff */
[----:B------:R-:W-:Y:S05]  /*a220*/  @P0 BRA `(.L_x_291) ;  /* 0xffffff7000c40947 */ /* 0x000fea000383ffff */
[----:B------:R-:W-:Y:S05]  /*a230*/  EXIT ;  /* 0x000000000000794d */ /* 0x000fea0003800000 */
.L_x_14:
[----:B------:R-:W-:-:S08]  /*a240*/  ISETP.NE.AND P0, PT, R0, RZ, PT ;  /* 0x000000ff0000720c */ /* 0x000fd00003f05270 */
[----:B0-----:R-:W0:-:S00]  /*a250*/  USETMAXREG.DEALLOC.CTAPOOL 0x28 ;  /* 0x00000028000079c8 */ /* 0x001e0000080e0500 */
[----:B------:R-:W-:Y:S05]  /*a260*/  @P0 EXIT ;  /* 0x000000000000094d */ /* 0x000fea0003800000 */
[----:B0-----:R-:W-:Y:S01]  /*a270*/  LOP3.LUT P0, RZ, R8, 0xff, RZ, 0xc0, !PT ;  /* 0x000000ff08ff7812 */ /* 0x001fe2000780c0ff */
[----:B------:R-:W-:Y:S02]  /*a280*/  IMAD.MOV.U32 R0, RZ, RZ, 0x1 ;  /* 0x00000001ff007424 */ /* 0x000fe400078e00ff */
[----:B------:R-:W-:-:S10]  /*a290*/  IMAD.MOV.U32 R7, RZ, RZ, RZ ;  /* 0x000000ffff077224 */ /* 0x000fd400078e00ff */
[----:B------:R-:W-:Y:S05]  /*a2a0*/  @!P0 BRA `(.L_x_292) ;  /* 0x0000000c00648947 */ /* 0x000fea0003800000 */
[----:B------:R-:W-:Y:S01]  /*a2b0*/  LOP3.LUT P0, RZ, R4, 0x1f, RZ, 0xc0, !PT ;  /* 0x0000001f04ff7812 */ /* 0x000fe2000780c0ff */
[----:B------:R-:W-:Y:S01]  /*a2c0*/  ULDC UR5, c[0x0][0x658] ;  /* 0x0001960000057ab9 */ /* 0x000fe20000000800 */
[----:B------:R-:W-:Y:S01]  /*a2d0*/  UMOV UR6, 0xffffffff ;  /* 0xffffffff00067882 */ /* 0x000fe20000000000 */
[----:B------:R-:W-:Y:S01]  /*a2e0*/  BSSY B0, `(.L_x_292) ;  /* 0x00000d5000007945 */ /* 0x000fe20003800000 */
[----:B------:R-:W-:Y:S01]  /*a2f0*/  USHF.L.U32 UR6, UR6, UR5, URZ ;  /* 0x0000000506067299 */ /* 0x000fe2000800063f */
[C---:B------:R-:W-:Y:S01]  /*a300*/  ISETP.NE.AND P2, PT, R3.reuse, RZ, PT ;  /* 0x000000ff0300720c */ /* 0x040fe20003f45270 */
[----:B------:R-:W-:Y:S01]  /*a310*/  IMAD.MOV.U32 R8, RZ, RZ, 0x1 ;  /* 0x00000001ff087424 */ /* 0x000fe200078e00ff */
[----:B------:R-:W-:Y:S01]  /*a320*/  ISETP.NE.OR P0, PT, R3, RZ, !P0 ;  /* 0x000000ff0300720c */ /* 0x000fe20004705670 */
[----:B------:R-:W-:Y:S01]  /*a330*/  IMAD.MOV.U32 R0, RZ, RZ, 0x1 ;  /* 0x00000001ff007424 */ /* 0x000fe200078e00ff */
[----:B------:R-:W-:Y:S01]  /*a340*/  LOP3.LUT R6, R16, 0x2, RZ, 0xfc, !PT ;  /* 0x0000000210067812 */ /* 0x000fe200078efcff */
[----:B------:R-:W-:Y:S01]  /*a350*/  IMAD.MOV.U32 R7, RZ, RZ, RZ ;  /* 0x000000ffff077224 */ /* 0x000fe200078e00ff */
[----:B------:R-:W-:Y:S01]  /*a360*/  ULDC UR4, c[0x0][0x600] ;  /* 0x0001800000047ab9 */ /* 0x000fe20000000800 */
[----:B------:R-:W-:Y:S01]  /*a370*/  UMOV UR7, 0x1 ;  /* 0x0000000100077882 */ /* 0x000fe20000000000 */
[----:B------:R-:W-:-:S02]  /*a380*/  UIADD3 UR28, UR40, 0x1, URZ ;  /* 0x00000001281c7890 */ /* 0x000fc4000fffe03f */
[----:B------:R-:W-:Y:S02]  /*a390*/  UIADD3 UR19, UR4, -0x1, URZ ;  /* 0xffffffff04137890 */ /* 0x000fe4000fffe03f */
[----:B------:R-:W-:Y:S02]  /*a3a0*/  USHF.L.U32 UR21, UR7, UR5, URZ ;  /* 0x0000000507157299 */ /* 0x000fe4000800063f */
[----:B------:R-:W-:Y:S01]  /*a3b0*/  ULOP3.LUT UR20, URZ, UR6, URZ, 0x33, !UPT ;  /* 0x000000063f147292 */ /* 0x000fe2000f8e333f */
[----:B------:R-:W-:-:S11]  /*a3c0*/  ULDC.64 UR26, c[0x0][0x198] ;  /* 0x00006600001a7ab9 */ /* 0x000fd60000000a00 */
.L_x_304:
[----:B------:R-:W-:-:S03]  /*a3d0*/  UMOV UR4, 0xffffffff ;  /* 0xffffffff00047882 */ /* 0x000fc60000000000 */
[----:B------:R-:W-:Y:S05]  /*a3e0*/  BRA.DIV UR4, `(.L_x_293) ;  /* 0x0000001604247947 */ /* 0x000fea000b800000 */
[----:B------:R-:W-:-:S13]  /*a3f0*/  ELECT P6, URZ, PT ;  /* 0x00000000003f782f */ /* 0x000fda00038c0000 */
.L_x_324:
[----:B------:R-:W-:Y:S04]  /*a400*/  BSSY B1, `(.L_x_294) ;  /* 0x000004a000017945 */ /* 0x000fe80003800000 */
[----:B------:R-:W-:Y:S05]  /*a410*/  @!P6 BRA `(.L_x_295) ;  /* 0x000000040020e947 */ /* 0x000fea0003800000 */
[----:B------:R-:W0:Y:S02]  /*a420*/  LDC R3, c[0x0][0x28c] ;  /* 0x0000a300ff037b82 */ /* 0x000e240000000800 */
[----:B0-----:R-:W-:-:S13]  /*a430*/  ISETP.GE.AND P1, PT, R3, 0x1, PT ;  /* 0x000000010300780c */ /* 0x001fda0003f26270 */
[----:B------:R-:W-:Y:S05]  /*a440*/  @!P1 BRA `(.L_x_295) ;  /* 0x0000000400149947 */ /* 0x000fea0003800000 */
[----:B------:R-:W-:Y:S02]  /*a450*/  IMAD.SHL.U32 R22, R22, 0x100, RZ ;  /* 0x0000010016167824 */ /* 0x000fe400078e00ff */
[----:B------:R-:W-:Y:S02]  /*a460*/  IMAD.SHL.U32 R19, R19, 0x40, RZ ;  /* 0x0000004013137824 */ /* 0x000fe400078e00ff */
[----:B------:R-:W-:Y:S02]  /*a470*/  IMAD.MOV.U32 R12, RZ, RZ, RZ ;  /* 0x000000ffff0c7224 */ /* 0x000fe400078e00ff */
[----:B------:R-:W-:Y:S02]  /*a480*/  IMAD.U32 R13, RZ, RZ, UR28 ;  /* 0x0000001cff0d7e24 */ /* 0x000fe4000f8e00ff */
[----:B------:R-:W-:Y:S02]  /*a490*/  IMAD.MOV.U32 R3, RZ, RZ, R0 ;  /* 0x000000ffff037224 */ /* 0x000fe400078e0000 */
[----:B------:R-:W-:-:S02]  /*a4a0*/  IMAD.MOV.U32 R4, RZ, RZ, R7 ;  /* 0x000000ffff047224 */ /* 0x000fc400078e0007 */
[C---:B------:R-:W-:Y:S02]  /*a4b0*/  VIADD R14, R22.reuse, 0x40 ;  /* 0x00000040160e7836 */ /* 0x040fe40000000000 */
[C---:B------:R-:W-:Y:S02]  /*a4c0*/  VIADD R15, R22.reuse, 0x80 ;  /* 0x00000080160f7836 */ /* 0x040fe40000000000 */
[----:B------:R-:W-:-:S07]  /*a4d0*/  VIADD R20, R22, 0xc0 ;  /* 0x000000c016147836 */ /* 0x000fce0000000000 */
.L_x_299:
[----:B------:R-:W0:Y:S01]  /*a4e0*/  S2R R10, SR_CgaCtaId ;  /* 0x00000000000a7919 */ /* 0x000e220000008800 */
[----:B------:R-:W-:Y:S01]  /*a4f0*/  MOV R5, 0x400 ;  /* 0x0000040000057802 */ /* 0x000fe20000000f00 */
[----:B------:R-:W1:Y:S03]  /*a500*/  @!P2 LDC R9, c[0x0][0x500] ;  /* 0x00014000ff09ab82 */ /* 0x000e660000000800 */
[----:B0-----:R-:W-:Y:S02]  /*a510*/  LEA R11, R10, R5, 0x18 ;  /* 0x000000050a0b7211 */ /* 0x001fe400078ec0ff */
[----:B------:R-:W-:-:S03]  /*a520*/  SHF.L.U32 R5, R3, 0x1f, RZ ;  /* 0x0000001f03057819 */ /* 0x000fc600000006ff */
[----:B------:R-:W-:-:S04]  /*a530*/  IMAD R10, R4, 0x8, R11 ;  /* 0x00000008040a7824 */ /* 0x000fc800078e020b */
[----:B------:R-:W0:Y:S02]  /*a540*/  SYNCS.PHASECHK.TRANS64.TRYWAIT P1, [R10+URZ+0x58], R5 ;  /* 0x000058050a0075a7 */ /* 0x000e24000802017f */
[----:B01----:R-:W-:Y:S05]  /*a550*/  @!P1 BRA `(.L_x_296) ;  /* 0x0000001000e89947 */ /* 0x003fea0003800000 */
.L_x_325:
[----:B0-----:R-:W-:Y:S01]  /*a560*/  PRMT R5, R6, 0x9910, RZ ;  /* 0x0000991006057816 */ /* 0x001fe200000000ff */
[----:B------:R0:W-:Y:S03]  /*a570*/  @!P2 SYNCS.ARRIVE.TRANS64 RZ, [R10+URZ], R9 ;  /* 0x000000090affa9a7 */ /* 0x0001e6000800003f */
[----:B------:R-:W-:-:S13]  /*a580*/  ISETP.NE.AND P1, PT, R5, 0x2, PT ;  /* 0x000000020500780c */ /* 0x000fda0003f25270 */
[----:B0-----:R-:W-:Y:S05]  /*a590*/  @P1 BRA `(.L_x_297) ;  /* 0x0000000000041947 */ /* 0x001fea0003800000 */
[----:B------:R-:W-:Y:S01]  /*a5a0*/  BPT.TRAP 0x1 ;  /* 0x000000040000795c */ /* 0x000fe20000300000 */
.L_x_297:
[----:B------:R-:W-:Y:S05]  /*a5b0*/  @P0 BRA `(.L_x_298) ;  /* 0x0000000000040947 */ /* 0x000fea0003800000 */
[----:B------:R-:W-:Y:S01]  /*a5c0*/  BPT.TRAP 0x1 ;  /* 0x000000040000795c */ /* 0x000fe20000300000 */
.L_x_298:
[--C-:B------:R-:W-:Y:S01]  /*a5d0*/  IMAD R5, R4, 0x1000, R11.reuse ;  /* 0x0000100004057824 */ /* 0x100fe200078e020b */
[----:B------:R-:W-:Y:S01]  /*a5e0*/  R2UR UR9, R10 ;  /* 0x000000000a0972ca */ /* 0x000fe200000e0000 */
[----:B------:R-:W-:Y:S01]  /*a5f0*/  IMAD R11, R4, 0x4000, R11 ;  /* 0x00004000040b7824 */ /* 0x000fe200078e020b */
[----:B------:R-:W-:Y:S01]  /*a600*/  R2UR UR10, R19 ;  /* 0x00000000130a72ca */ /* 0x000fe200000e0000 */
[----:B------:R-:W-:Y:S01]  /*a610*/  UIADD3 UR4, UP0, UR26, 0xf0, URZ ;  /* 0x000000f01a047890 */ /* 0x000fe2000ff1e03f */
[----:B------:R-:W-:Y:S01]  /*a620*/  R2UR UR7, R5 ;  /* 0x00000000050772ca */ /* 0x000fe200000e0000 */
[----:B------:R-:W-:Y:S01]  /*a630*/  UIADD3 UR6, UP1, UR26, 0x1f0, URZ ;  /* 0x000001f01a067890 */ /* 0x000fe2000ff3e03f */
[----:B------:R-:W-:Y:S01]  /*a640*/  R2UR UR13, R11 ;  /* 0x000000000b0d72ca */ /* 0x000fe200000e0000 */
[----:B------:R-:W-:Y:S01]  /*a650*/  UIADD3.X UR5, URZ, UR27, URZ, UP0, !UPT ;  /* 0x0000001b3f057290 */ /* 0x000fe200087fe43f */
[----:B------:R-:W-:Y:S01]  /*a660*/  R2UR UR11, R12 ;  /* 0x000000000c0b72ca */ /* 0x000fe200000e0000 */
[----:B------:R-:W-:Y:S01]  /*a670*/  VIADD R13, R13, 0xffffffff ;  /* 0xffffffff0d0d7836 */ /* 0x000fe20000000000 */
[----:B------:R-:W-:Y:S01]  /*a680*/  R2UR UR12, R2 ;  /* 0x00000000020c72ca */ /* 0x000fe200000e0000 */
[----:B------:R-:W-:Y:S01]  /*a690*/  UMOV UR14, 0x0 ;  /* 0x00000000000e7882 */ /* 0x000fe20000000000 */
[----:B------:R-:W-:Y:S01]  /*a6a0*/  R2UR UR22, R22 ;  /* 0x00000000161672ca */ /* 0x000fe200000e0000 */
[----:B------:R-:W-:Y:S01]  /*a6b0*/  UMOV UR15, 0x10000000 ;  /* 0x10000000000f7882 */ /* 0x000fe20000000000 */
[----:B------:R-:W-:Y:S01]  /*a6c0*/  R2UR UR23, R14 ;  /* 0x000000000e1772ca */ /* 0x000fe200000e0000 */
[----:B------:R-:W-:Y:S01]  /*a6d0*/  VIADD R4, R4, 0x1 ;  /* 0x0000000104047836 */ /* 0x000fe20000000000 */
[----:B------:R-:W-:Y:S01]  /*a6e0*/  R2UR UR24, R15 ;  /* 0x000000000f1872ca */ /* 0x000fe200000e0000 */
[----:B------:R-:W-:Y:S01]  /*a6f0*/  UIADD3 UR8, UR7, 0x180, URZ ;  /* 0x0000018007087890 */ /* 0x000fe2000fffe03f */
[----:B------:R-:W-:Y:S01]  /*a700*/  R2UR UR25, R20 ;  /* 0x00000000141972ca */ /* 0x000fe200000e0000 */
[----:B------:R-:W-:Y:S01]  /*a710*/  UIADD3.X UR7, URZ, UR27, URZ, UP1, !UPT ;  /* 0x0000001b3f077290 */ /* 0x000fe20008ffe43f */
[----:B------:R-:W-:Y:S01]  /*a720*/  ISETP.GT.AND P3, PT, R13, 0x1, PT ;  /* 0x000000010d00780c */ /* 0x000fe20003f64270 */
[----:B------:R-:W-:Y:S01]  /*a730*/  UIADD3 UR16, UR13, 0xb180, URZ ;  /* 0x0000b1800d107890 */ /* 0x000fe2000fffe03f */
[----:B------:R-:W-:Y:S01]  /*a740*/  ISETP.NE.AND P1, PT, R4, 0xb, PT ;  /* 0x0000000b0400780c */ /* 0x000fe20003f25270 */
[----:B------:R-:W-:Y:S01]  /*a750*/  UIADD3 UR17, UR13, 0xc180, URZ ;  /* 0x0000c1800d117890 */ /* 0x000fe2000fffe03f */
[----:B------:R-:W-:Y:S01]  /*a760*/  VIADD R12, R12, 0x20 ;  /* 0x000000200c0c7836 */ /* 0x000fe20000000000 */
[----:B------:R-:W-:Y:S01]  /*a770*/  UIADD3 UR18, UR13, 0xd180, URZ ;  /* 0x0000d1800d127890 */ /* 0x000fe2000fffe03f */
[----:B------:R0:W-:Y:S01]  /*a780*/  UTMALDG.3D [UR8], [UR4], desc[UR14] ;  /* 0x00000e08040075b4 */ /* 0x0001e20008011000 */
[----:B------:R-:W-:Y:S01]  /*a790*/  UIADD3 UR13, UR13, 0xe180, URZ ;  /* 0x0000e1800d0d7890 */ /* 0x000fe2000fffe03f */
[----:B------:R-:W-:-:S02]  /*a7a0*/  SEL R10, RZ, 0x1, P1 ;  /* 0x00000001ff0a7807 */ /* 0x000fc40000800000 */
[----:B------:R-:W-:Y:S02]  /*a7b0*/  SEL R4, R4, RZ, P1 ;  /* 0x000000ff04047207 */ /* 0x000fe40000800000 */
[----:B------:R-:W-:Y:S01]  /*a7c0*/  LOP3.LUT R3, R3, R10, RZ, 0x3c, !PT ;  /* 0x0000000a03037212 */ /* 0x000fe200078e3cff */
[----:B0-----:R-:W-:Y:S01]  /*a7d0*/  UMOV UR8, UR16 ;  /* 0x0000001000087c82 */ /* 0x001fe20008000000 */
[----:B------:R-:W-:Y:S02]  /*a7e0*/  UMOV UR10, UR22 ;  /* 0x00000016000a7c82 */ /* 0x000fe40008000000 */
[----:B------:R0:W-:Y:S02]  /*a7f0*/  UTMALDG.3D [UR8], [UR6], desc[UR14] ;  /* 0x00000e08060075b4 */ /* 0x0001e40008011000 */
[----:B0-----:R-:W-:Y:S01]  /*a800*/  UMOV UR8, UR17 ;  /* 0x0000001100087c82 */ /* 0x001fe20008000000 */
[----:B------:R-:W-:Y:S02]  /*a810*/  UMOV UR10, UR23 ;  /* 0x00000017000a7c82 */ /* 0x000fe40008000000 */
[----:B------:R0:W-:Y:S02]  /*a820*/  UTMALDG.3D [UR8], [UR6], desc[UR14] ;  /* 0x00000e08060075b4 */ /* 0x0001e40008011000 */
[----:B0-----:R-:W-:Y:S01]  /*a830*/  UMOV UR8, UR18 ;  /* 0x0000001200087c82 */ /* 0x001fe20008000000 */
[----:B------:R-:W-:-:S02]  /*a840*/  UMOV UR10, UR24 ;  /* 0x00000018000a7c82 */ /* 0x000fc40008000000 */
[----:B------:R0:W-:Y:S02]  /*a850*/  UTMALDG.3D [UR8], [UR6], desc[UR14] ;  /* 0x00000e08060075b4 */ /* 0x0001e40008011000 */
[----:B0-----:R-:W-:Y:S01]  /*a860*/  UMOV UR8, UR13 ;  /* 0x0000000d00087c82 */ /* 0x001fe20008000000 */
[----:B------:R-:W-:Y:S02]  /*a870*/  UMOV UR10, UR25 ;  /* 0x00000019000a7c82 */ /* 0x000fe40008000000 */
[----:B------:R0:W-:Y:S02]  /*a880*/  UTMALDG.3D [UR8], [UR6], desc[UR14] ;  /* 0x00000e08060075b4 */ /* 0x0001e40008011000 */
[----:B0-----:R-:W-:Y:S05]  /*a890*/  @P3 BRA `(.L_x_299) ;  /* 0xfffffffc00103947 */ /* 0x001fea000383ffff */
.L_x_295:
[----:B------:R-:W-:Y:S05]  /*a8a0*/  BSYNC B1 ;  /* 0x0000000000017941 */ /* 0x000fea0003800000 */
.L_x_294:
[----:B------:R-:W2:Y:S01]  /*a8b0*/  LDL.64 R10, [R1] ;  /* 0x00000000010a7983 */ /* 0x000ea20000100a00 */
[----:B------:R-:W-:Y:S01]  /*a8c0*/  LOP3.LUT P4, RZ, R8, 0xff, RZ, 0xc0, !PT ;  /* 0x000000ff08ff7812 */ /* 0x000fe2000788c0ff */
[----:B------:R-:W-:Y:S01]  /*a8d0*/  VIADD R4, R7, UR40 ;  /* 0x0000002807047c36 */ /* 0x000fe20008000000 */
[----:B------:R-:W-:Y:S01]  /*a8e0*/  ULDC.64 UR4, c[0x0][0x650] ;  /* 0x0001940000047ab9 */ /* 0x000fe20000000a00 */
[----:B------:R-:W-:Y:S01]  /*a8f0*/  IMAD.U32 R7, RZ, RZ, UR40 ;  /* 0x00000028ff077e24 */ /* 0x000fe2000f8e00ff */
[----:B------:R-:W-:Y:S01]  /*a900*/  UISETP.GE.U32.AND UP0, UPT, UR40, 0xb, UPT ;  /* 0x0000000b2800788c */ /* 0x000fe2000bf06070 */
[----:B------:R-:W-:Y:S01]  /*a910*/  BSSY B1, `(.L_x_300) ;  /* 0x000006f000017945 */ /* 0x000fe20003800000 */
[----:B------:R-:W-:Y:S01]  /*a920*/  ISETP.GT.U32.AND P1, PT, R4, 0xa, PT ;  /* 0x0000000a0400780c */ /* 0x000fe20003f24070 */
[----:B------:R-:W-:Y:S01]  /*a930*/  IMAD.MOV.U32 R19, RZ, RZ, -0x1 ;  /* 0xffffffffff137424 */ /* 0x000fe200078e00ff */
[----:B------:R-:W-:Y:S01]  /*a940*/  PRMT R8, RZ, 0x7610, R8 ;  /* 0x00007610ff087816 */ /* 0x000fe20000000008 */
[----:B------:R-:W-:Y:S01]  /*a950*/  IMAD.MOV.U32 R22, RZ, RZ, -0x1 ;  /* 0xffffffffff167424 */ /* 0x000fe200078e00ff */
[----:B------:R-:W-:-:S02]  /*a960*/  ISETP.LT.U32.AND P1, PT, R7, 0xb, P1 ;  /* 0x0000000b0700780c */ /* 0x000fc40000f21070 */
[----:B------:R-:W-:Y:S01]  /*a970*/  PLOP3.LUT P3, PT, PT, PT, UP0, 0x80, 0x0 ;  /* 0x000000000000781c */ /* 0x000fe20003f6f008 */
[----:B------:R-:W0:Y:S01]  /*a980*/  @P4 S2R R3, SR_CgaCtaId ;  /* 0x0000000000034919 */ /* 0x000e220000008800 */
[----:B------:R-:W-:-:S04]  /*a990*/  @P4 MOV R2, 0x400 ;  /* 0x0000040000024802 */ /* 0x000fc80000000f00 */
[----:B0-----:R-:W-:Y:S01]  /*a9a0*/  @P4 LEA R5, R3, R2, 0x18 ;  /* 0x0000000203054211 */ /* 0x001fe200078ec0ff */
[----:B------:R-:W-:-:S03]  /*a9b0*/  IMAD.WIDE.U32 R2, R4, -0x45d1745d, RZ ;  /* 0xba2e8ba304027825 */ /* 0x000fc600078e00ff */
[----:B------:R0:W-:Y:S01]  /*a9c0*/  @P4 SYNCS.ARRIVE.TRANS64.A1T0 RZ, [R5+URZ+0xe8], RZ ;  /* 0x0000e8ff05ff49a7 */ /* 0x0001e2000810003f */
[----:B------:R-:W-:Y:S01]  /*a9d0*/  IMAD.MOV.U32 R2, RZ, RZ, -0x1 ;  /* 0xffffffffff027424 */ /* 0x000fe200078e00ff */
[----:B0-----:R-:W-:Y:S02]  /*a9e0*/  SHF.R.U32.HI R5, RZ, 0x3, R3 ;  /* 0x00000003ff057819 */ /* 0x001fe40000011603 */
[----:B------:R-:W-:-:S03]  /*a9f0*/  SEL R3, RZ, 0x1, !P1 ;  /* 0x00000001ff037807 */ /* 0x000fc60004800000 */
[----:B------:R-:W-:Y:S01]  /*aa00*/  IMAD R7, R5, -0xb, R4 ;  /* 0xfffffff505077824 */ /* 0x000fe200078e0204 */
[----:B------:R-:W-:Y:S02]  /*aa10*/  LOP3.LUT R0, R0, R3, RZ, 0x3c, !PT ;  /* 0x0000000300007212 */ /* 0x000fe400078e3cff */
[----:B------:R-:W-:Y:S02]  /*aa20*/  PRMT R3, RZ, 0x7610, R3 ;  /* 0x00007610ff037816 */ /* 0x000fe40000000003 */
[----:B------:R-:W-:Y:S02]  /*aa30*/  @P3 LOP3.LUT R0, R0, 0x1, R5, 0x78, !PT ;  /* 0x0000000100003812 */ /* 0x000fe400078e7805 */
[----:B--2---:R-:W-:-:S04]  /*aa40*/  IADD3 R18, P4, R18, R10, RZ ;  /* 0x0000000a12127210 */ /* 0x004fc80007f9e0ff */
[----:B------:R-:W-:Y:S01]  /*aa50*/  ISETP.GE.U32.AND P1, PT, R18, UR4, PT ;  /* 0x0000000412007c0c */ /* 0x000fe2000bf26070 */
[----:B------:R-:W-:-:S05]  /*aa60*/  IMAD.X R17, R17, 0x1, R23, P4 ;  /* 0x0000000111117824 */ /* 0x000fca00020e0617 */
[----:B------:R-:W-:-:S13]  /*aa70*/  ISETP.GE.U32.AND.EX P1, PT, R17, UR5, PT, P1 ;  /* 0x0000000511007c0c */ /* 0x000fda000bf26110 */
[----:B------:R-:W-:Y:S05]  /*aa80*/  @P1 BRA `(.L_x_301) ;  /* 0x00000004005c1947 */ /* 0x000fea0003800000 */
[----:B------:R-:W0:Y:S01]  /*aa90*/  S2R R11, SR_CTAID.X ;  /* 0x00000000000b7919 */ /* 0x000e220000002500 */
[----:B------:R-:W-:Y:S01]  /*aaa0*/  ULDC.64 UR4, c[0x0][0x628] ;  /* 0x00018a0000047ab9 */ /* 0x000fe20000000a00 */
[----:B------:R-:W1:Y:S01]  /*aab0*/  LDC R12, c[0x0][0x144] ;  /* 0x00005100ff0c7b82 */ /* 0x000e620000000800 */
[----:B------:R-:W-:Y:S01]  /*aac0*/  ISETP.NE.U32.AND P1, PT, RZ, UR4, PT ;  /* 0x00000004ff007c0c */ /* 0x000fe2000bf25070 */
[----:B------:R-:W2:Y:S01]  /*aad0*/  S2R R9, SR_CTAID.Y ;  /* 0x0000000000097919 */ /* 0x000ea20000002600 */
[----:B------:R-:W-:Y:S01]  /*aae0*/  ULDC UR6, c[0x0][0x150] ;  /* 0x0000540000067ab9 */ /* 0x000fe20000000800 */
[----:B------:R-:W-:Y:S01]  /*aaf0*/  ULDC UR7, c[0x0][0x630] ;  /* 0x00018c0000077ab9 */ /* 0x000fe20000000800 */
[----:B------:R-:W-:Y:S01]  /*ab00*/  ISETP.NE.AND.EX P1, PT, RZ, UR5, PT, P1 ;  /* 0x00000005ff007c0c */ /* 0x000fe2000bf25310 */
[----:B------:R-:W-:Y:S01]  /*ab10*/  IMAD.MOV.U32 R2, RZ, RZ, R18 ;  /* 0x000000ffff027224 */ /* 0x000fe200078e0012 */
[----:B0-----:R-:W-:-:S05]  /*ab20*/  I2FP.F32.U32 R3, R11 ;  /* 0x0000000b00037245 */ /* 0x001fca0000201000 */
[----:B------:R-:W-:Y:S01]  /*ab30*/  FMUL R14, R3, UR6 ;  /* 0x00000006030e7c20 */ /* 0x000fe20008400000 */
[----:B------:R-:W-:-:S05]  /*ab40*/  IMAD.MOV.U32 R3, RZ, RZ, R17 ;  /* 0x000000ffff037224 */ /* 0x000fca00078e0011 */
[----:B--2---:R-:W-:Y:S05]  /*ab50*/  @!P1 BRA `(.L_x_302) ;  /* 0x0000000000289947 */ /* 0x004fea0003800000 */
[----:B------:R-:W-:Y:S02]  /*ab60*/  ULDC UR6, c[0x0][0x634] ;  /* 0x00018d0000067ab9 */ /* 0x000fe40000000800 */
[----:B------:R-:W-:-:S05]  /*ab70*/  IADD3 R3, P1, R18, UR6, RZ ;  /* 0x0000000612037c10 */ /* 0x000fca000ff3e0ff */
[----:B------:R-:W-:-:S04]  /*ab80*/  IMAD.X R13, RZ, RZ, R17, P1 ;  /* 0x000000ffff0d7224 */ /* 0x000fc800008e0611 */
[----:B------:R-:W-:-:S04]  /*ab90*/  IMAD.WIDE.U32 R4, R13, UR4, RZ ;  /* 0x000000040d047c25 */ /* 0x000fc8000f8e00ff */
[----:B------:R-:W-:-:S04]  /*aba0*/  IMAD.WIDE.U32 R4, P1, R3, UR5, R4 ;  /* 0x0000000503047c25 */ /* 0x000fc8000f820004 */
[----:B------:R-:W-:-:S04]  /*abb0*/  IMAD.WIDE.U32 R2, R3, UR4, RZ ;  /* 0x0000000403027c25 */ /* 0x000fc8000f8e00ff */
[----:B------:R-:W-:Y:S01]  /*abc0*/  IMAD.MOV.U32 R2, RZ, RZ, R5 ;  /* 0x000000ffff027224 */ /* 0x000fe200078e0005 */
[----:B------:R-:W-:Y:S01]  /*abd0*/  IADD3 RZ, P3, R3, R4, RZ ;  /* 0x0000000403ff7210 */ /* 0x000fe20007f7e0ff */
[----:B------:R-:W-:-:S04]  /*abe0*/  IMAD.X R3, RZ, RZ, RZ, P1 ;  /* 0x000000ffff037224 */ /* 0x000fc800008e06ff */
[----:B------:R-:W-:-:S08]  /*abf0*/  IMAD.WIDE.U32.X R2, R13, UR5, R2, P3 ;  /* 0x000000050d027c25 */ /* 0x000fd000098e0402 */
.L_x_302:
[--C-:B------:R-:W-:Y:S01]  /*ac00*/  SHF.R.U64 R10, R2, UR7, R3.reuse ;  /* 0x00000007020a7c19 */ /* 0x100fe20008001203 */
[----:B------:R-:W0:Y:S01]  /*ac10*/  F2I.U32.TRUNC.NTZ R14, R14 ;  /* 0x0000000e000e7305 */ /* 0x000e22000020f000 */
[----:B------:R-:W-:Y:S01]  /*ac20*/  SHF.R.U32.HI R2, RZ, UR7, R3 ;  /* 0x00000007ff027c19 */ /* 0x000fe20008011603 */
[----:B------:R-:W-:Y:S01]  /*ac30*/  ULDC.64 UR4, c[0x0][0x620] ;  /* 0x0001880000047ab9 */ /* 0x000fe20000000a00 */
[----:B------:R-:W-:Y:S01]  /*ac40*/  IADD3 R5, P1, RZ, -R10, RZ ;  /* 0x8000000aff057210 */ /* 0x000fe20007f3e0ff */
[----:B------:R-:W-:Y:S01]  /*ac50*/  IMAD.MOV.U32 R3, RZ, RZ, R17 ;  /* 0x000000ffff037224 */ /* 0x000fe200078e0011 */
[----:B------:R-:W-:-:S03]  /*ac60*/  ULDC.64 UR6, c[0x0][0x640] ;  /* 0x0001900000067ab9 */ /* 0x000fc60000000a00 */
[----:B------:R-:W-:Y:S01]  /*ac70*/  IMAD.X R2, RZ, RZ, ~R2, P1 ;  /* 0x000000ffff027224 */ /* 0x000fe200008e0e02 */
[----:B------:R-:W-:-:S03]  /*ac80*/  ISETP.NE.U32.AND P1, PT, RZ, UR6, PT ;  /* 0x00000006ff007c0c */ /* 0x000fc6000bf25070 */
[----:B------:R-:W-:Y:S01]  /*ac90*/  IMAD R4, R2, UR4, RZ ;  /* 0x0000000402047c24 */ /* 0x000fe2000f8e02ff */
[----:B------:R-:W-:Y:S01]  /*aca0*/  ISETP.NE.AND.EX P1, PT, RZ, UR7, PT, P1 ;  /* 0x00000007ff007c0c */ /* 0x000fe2000bf25310 */
[----:B------:R-:W-:-:S04]  /*acb0*/  IMAD.MOV.U32 R2, RZ, RZ, R18 ;  /* 0x000000ffff027224 */ /* 0x000fc800078e0012 */
[----:B------:R-:W-:Y:S01]  /*acc0*/  IMAD.WIDE.U32 R2, R5, UR4, R2 ;  /* 0x0000000405027c25 */ /* 0x000fe2000f8e0002 */
[----:B------:R-:W-:-:S03]  /*acd0*/  ULDC UR4, c[0x0][0x618] ;  /* 0x0001860000047ab9 */ /* 0x000fc60000000800 */
[----:B------:R-:W-:Y:S01]  /*ace0*/  IMAD R5, R5, UR5, R4 ;  /* 0x0000000505057c24 */ /* 0x000fe2000f8e0204 */
[----:B------:R-:W-:Y:S01]  /*acf0*/  ULDC UR5, c[0x0][0x154] ;  /* 0x0000550000057ab9 */ /* 0x000fe20000000800 */
[----:B0-----:R-:W-:Y:S02]  /*ad00*/  IMAD.MOV R4, RZ, RZ, -R14 ;  /* 0x000000ffff047224 */ /* 0x001fe400078e0a0e */
[----:B------:R-:W0:Y:S01]  /*ad10*/  LDC R14, c[0x0][0x148] ;  /* 0x00005200ff0e7b82 */ /* 0x000e220000000800 */
[----:B------:R-:W-:Y:S02]  /*ad20*/  IMAD.IADD R3, R3, 0x1, R5 ;  /* 0x0000000103037824 */ /* 0x000fe400078e0205 */
[----:B-1----:R-:W-:Y:S01]  /*ad30*/  IMAD R11, R12, R4, R11 ;  /* 0x000000040c0b7224 */ /* 0x002fe200078e020b */
[----:B------:R-:W-:Y:S02]  /*ad40*/  I2FP.F32.U32 R4, R9 ;  /* 0x0000000900047245 */ /* 0x000fe40000201000 */
[----:B------:R-:W-:-:S02]  /*ad50*/  SHF.R.U64 R12, R2, UR4, R3 ;  /* 0x00000004020c7c19 */ /* 0x000fc40008001203 */
[----:B------:R-:W-:Y:S01]  /*ad60*/  SHF.R.U32.HI R3, RZ, UR4, R3 ;  /* 0x00000004ff037c19 */ /* 0x000fe20008011603 */
[----:B------:R-:W-:Y:S01]  /*ad70*/  FMUL R4, R4, UR5 ;  /* 0x0000000504047c20 */ /* 0x000fe20008400000 */
[----:B------:R-:W-:Y:S02]  /*ad80*/  ULDC UR4, c[0x0][0x608] ;  /* 0x0001820000047ab9 */ /* 0x000fe40000000800 */
[--C-:B------:R-:W-:Y:S01]  /*ad90*/  SHF.R.U64 R15, R12, UR4, R3.reuse ;  /* 0x000000040c0f7c19 */ /* 0x100fe20008001203 */
[----:B------:R1:W2:Y:S01]  /*ada0*/  F2I.U32.TRUNC.NTZ R20, R4 ;  /* 0x0000000400147305 */ /* 0x0002a2000020f000 */
[----:B------:R-:W-:Y:S01]  /*adb0*/  SHF.R.U32.HI R2, RZ, UR4, R3 ;  /* 0x00000004ff027c19 */ /* 0x000fe20008011603 */
[----:B------:R-:W-:-:S03]  /*adc0*/  ULDC UR4, c[0x0][0x658] ;  /* 0x0001960000047ab9 */ /* 0x000fc60000000800 */
[--C-:B------:R-:W-:Y:S02]  /*add0*/  SHF.R.U64 R13, R15, UR4, R2.reuse ;  /* 0x000000040f0d7c19 */ /* 0x100fe40008001202 */
[----:B------:R-:W-:-:S03]  /*ade0*/  SHF.R.U32.HI R19, RZ, UR4, R2 ;  /* 0x00000004ff137c19 */ /* 0x000fc60008011602 */
[----:B------:R-:W-:Y:S02]  /*adf0*/  IMAD.MOV.U32 R2, RZ, RZ, R13 ;  /* 0x000000ffff027224 */ /* 0x000fe400078e000d */
[----:B------:R-:W-:Y:S01]  /*ae00*/  IMAD.MOV.U32 R3, RZ, RZ, R19 ;  /* 0x000000ffff037224 */ /* 0x000fe200078e0013 */
[----:B-1----:R-:W-:Y:S06]  /*ae10*/  @!P1 BRA `(.L_x_303) ;  /* 0x0000000000289947 */ /* 0x002fec0003800000 */
        /* <DEDUP_REMOVED lines=10> */
.L_x_303:
[----:B------:R-:W1:Y:S01]  /*aec0*/  LDC R4, c[0x0][0x65c] ;  /* 0x00019700ff047b82 */ /* 0x000e620000000800 */
[----:B------:R-:W-:Y:S01]  /*aed0*/  ULDC UR4, c[0x0][0x648] ;  /* 0x0001920000047ab9 */ /* 0x000fe20000000800 */
[----:B------:R-:W-:Y:S01]  /*aee0*/  LOP3.LUT R15, R15, UR20, RZ, 0xc0, !PT ;  /* 0x000000140f0f7c12 */ /* 0x000fe2000f8ec0ff */
[----:B--2---:R-:W-:Y:S01]  /*aef0*/  IMAD.MOV R20, RZ, RZ, -R20 ;  /* 0x000000ffff147224 */ /* 0x004fe200078e0a14 */
[----:B------:R-:W-:Y:S01]  /*af00*/  SHF.R.U64 R2, R2, UR4, R3 ;  /* 0x0000000402027c19 */ /* 0x000fe20008001203 */
[----:B------:R-:W-:Y:S01]  /*af10*/  ULDC UR4, c[0x0][0x638] ;  /* 0x00018e0000047ab9 */ /* 0x000fe20000000800 */
[----:B------:R-:W-:Y:S01]  /*af20*/  LOP3.LUT R12, R12, UR19, RZ, 0xc0, !PT ;  /* 0x000000130c0c7c12 */ /* 0x000fe2000f8ec0ff */
[----:B------:R-:W-:Y:S01]  /*af30*/  ULDC UR5, c[0x0][0x610] ;  /* 0x0001840000057ab9 */ /* 0x000fe20000000800 */
[----:B------:R-:W-:Y:S01]  /*af40*/  IMAD.MOV.U32 R3, RZ, RZ, 0x1 ;  /* 0x00000001ff037424 */ /* 0x000fe200078e00ff */
[----:B-1----:R-:W-:Y:S01]  /*af50*/  ISETP.NE.AND P1, PT, R4, 0x1, PT ;  /* 0x000000010400780c */ /* 0x002fe20003f25270 */
[----:B------:R-:W-:-:S02]  /*af60*/  IMAD.MOV R4, RZ, RZ, -R2 ;  /* 0x000000ffff047224 */ /* 0x000fc400078e0a02 */
[----:B------:R-:W-:Y:S02]  /*af70*/  IMAD R2, R2, UR21, R15 ;  /* 0x0000001502027c24 */ /* 0x000fe4000f8e020f */
[----:B------:R-:W-:Y:S01]  /*af80*/  IMAD R13, R4, UR4, R13 ;  /* 0x00000004040d7c24 */ /* 0x000fe2000f8e020d */
[----:B------:R-:W-:-:S07]  /*af90*/  ULDC UR4, c[0x0][0x600] ;  /* 0x0001800000047ab9 */ /* 0x000fce0000000800 */
[----:B0-----:R-:W-:-:S04]  /*afa0*/  @P1 IMAD R11, R14, R20, R9 ;  /* 0x000000140e0b1224 */ /* 0x001fc800078e0209 */
[----:B------:R-:W-:Y:S02]  /*afb0*/  IMAD R11, R2, UR5, R11 ;  /* 0x00000005020b7c24 */ /* 0x000fe4000f8e020b */
[----:B------:R-:W-:-:S05]  /*afc0*/  IMAD R2, R13, UR4, R12 ;  /* 0x000000040d027c24 */ /* 0x000fca000f8e020c */
[----:B------:R-:W-:Y:S02]  /*afd0*/  SEL R22, R2, R11, !P1 ;  /* 0x0000000b02167207 */ /* 0x000fe40004800000 */
[----:B------:R-:W-:Y:S01]  /*afe0*/  SEL R19, R11, R2, !P1 ;  /* 0x000000020b137207 */ /* 0x000fe20004800000 */
[----:B------:R-:W-:-:S07]  /*aff0*/  IMAD.MOV.U32 R2, RZ, RZ, R10 ;  /* 0x000000ffff027224 */ /* 0x000fce00078e000a */
.L_x_301:
[----:B------:R-:W-:Y:S05]  /*b000*/  BSYNC B1 ;  /* 0x0000000000017941 */ /* 0x000fea0003800000 */
.L_x_300:
[----:B------:R-:W-:-:S13]  /*b010*/  LOP3.LUT P1, RZ, R3, 0xff, RZ, 0xc0, !PT ;  /* 0x000000ff03ff7812 */ /* 0x000fda000782c0ff */
[----:B------:R-:W-:Y:S05]  /*b020*/  @P1 BRA `(.L_x_304) ;  /* 0xfffffff000e81947 */ /* 0x000fea000383ffff */
[----:B------:R-:W-:Y:S05]  /*b030*/  BSYNC B0 ;  /* 0x0000000000007941 */ /* 0x000fea0003800000 */
.L_x_292:
[----:B------:R-:W-:-:S03]  /*b040*/  UMOV UR4, 0xffffffff ;  /* 0xffffffff00047882 */ /* 0x000fc60000000000 */
[----:B------:R-:W-:Y:S05]  /*b050*/  BRA.DIV UR4, `(.L_x_305) ;  /* 0x0000000a043c7947 */ /* 0x000fea000b800000 */
[----:B------:R-:W-:-:S13]  /*b060*/  ELECT P6, URZ, PT ;  /* 0x00000000003f782f */ /* 0x000fda00038c0000 */
.L_x_328:
[----:B------:R-:W-:Y:S04]  /*b070*/  BSSY B0, `(.L_x_306) ;  /* 0x000006a000007945 */ /* 0x000fe80003800000 */
[----:B------:R-:W-:Y:S05]  /*b080*/  @!P6 BRA `(.L_x_307) ;  /* 0x0000000400a0e947 */ /* 0x000fea0003800000 */
[----:B------:R-:W-:-:S04]  /*b090*/  LOP3.LUT R16, R16, 0x2, RZ, 0xfc, !PT ;  /* 0x0000000210107812 */ /* 0x000fc800078efcff */
[----:B------:R-:W-:-:S13]  /*b0a0*/  ISETP.NE.AND P0, PT, R16, 0x3, PT ;  /* 0x000000031000780c */ /* 0x000fda0003f05270 */
[----:B------:R-:W-:Y:S05]  /*b0b0*/  @!P0 BRA `(.L_x_308) ;  /* 0x0000000000048947 */ /* 0x000fea0003800000 */
[----:B------:R-:W-:Y:S01]  /*b0c0*/  BPT.TRAP 0x1 ;  /* 0x000000040000795c */ /* 0x000fe20000300000 */
.L_x_308:
[----:B------:R-:W0:Y:S01]  /*b0d0*/  S2R R3, SR_CgaCtaId ;  /* 0x0000000000037919 */ /* 0x000e220000008800 */
[----:B------:R-:W-:Y:S02]  /*b0e0*/  MOV R2, 0x400 ;  /* 0x0000040000027802 */ /* 0x000fe40000000f00 */
[----:B------:R-:W-:Y:S02]  /*b0f0*/  SHF.L.U32 R4, R0, 0x1f, RZ ;  /* 0x0000001f00047819 */ /* 0x000fe400000006ff */
[----:B0-----:R-:W-:-:S05]  /*b100*/  LEA R2, R3, R2, 0x18 ;  /* 0x0000000203027211 */ /* 0x001fca00078ec0ff */
[----:B------:R-:W-:-:S04]  /*b110*/  VIADD R2, R2, 0x58 ;  /* 0x0000005802027836 */ /* 0x000fc80000000000 */
[C---:B------:R-:W-:Y:S02]  /*b120*/  IMAD R9, R7.reuse, 0x8, R2 ;  /* 0x0000000807097824 */ /* 0x040fe400078e0202 */
[----:B------:R-:W-:Y:S02]  /*b130*/  VIADD R7, R7, 0x1 ;  /* 0x0000000107077836 */ /* 0x000fe40000000000 */
[----:B------:R-:W0:Y:S03]  /*b140*/  SYNCS.PHASECHK.TRANS64.TRYWAIT P0, [R9+URZ], R4 ;  /* 0x00000004090075a7 */ /* 0x000e26000800017f */
[----:B------:R-:W-:-:S04]  /*b150*/  ISETP.NE.AND P1, PT, R7, 0xb, PT ;  /* 0x0000000b0700780c */ /* 0x000fc80003f25270 */
[----:B------:R-:W-:Y:S02]  /*b160*/  SEL R3, RZ, 0x1, P1 ;  /* 0x00000001ff037807 */ /* 0x000fe40000800000 */
[----:B------:R-:W-:Y:S02]  /*b170*/  SEL R7, R7, RZ, P1 ;  /* 0x000000ff07077207 */ /* 0x000fe40000800000 */
[----:B------:R-:W-:-:S03]  /*b180*/  LOP3.LUT R6, R0, R3, RZ, 0x3c, !PT ;  /* 0x0000000300067212 */ /* 0x000fc600078e3cff */
[----:B------:R-:W-:Y:S01]  /*b190*/  IMAD R8, R7, 0x8, R2 ;  /* 0x0000000807087824 */ /* 0x000fe200078e0202 */
[----:B------:R-:W-:Y:S01]  /*b1a0*/  SHF.L.U32 R5, R6, 0x1f, RZ ;  /* 0x0000001f06057819 */ /* 0x000fe200000006ff */
[----:B0-----:R-:W-:Y:S06]  /*b1b0*/  @!P0 BRA `(.L_x_309) ;  /* 0x0000000800048947 */ /* 0x001fec0003800000 */
.L_x_329:
[----:B------:R-:W1:Y:S01]  /*b1c0*/  SYNCS.PHASECHK.TRANS64.TRYWAIT P0, [R8+URZ], R5 ;  /* 0x00000005080075a7 */ /* 0x000e62000800017f */
[----:B------:R-:W-:-:S05]  /*b1d0*/  VIADD R0, R7, 0x1 ;  /* 0x0000000107007836 */ /* 0x000fca0000000000 */
[----:B------:R-:W-:-:S04]  /*b1e0*/  ISETP.NE.AND P1, PT, R0, 0xb, PT ;  /* 0x0000000b0000780c */ /* 0x000fc80003f25270 */
[----:B------:R-:W-:Y:S02]  /*b1f0*/  SEL R3, RZ, 0x1, P1 ;  /* 0x00000001ff037807 */ /* 0x000fe40000800000 */
[----:B------:R-:W-:Y:S02]  /*b200*/  SEL R7, R0, RZ, P1 ;  /* 0x000000ff00077207 */ /* 0x000fe40000800000 */
[----:B------:R-:W-:-:S03]  /*b210*/  LOP3.LUT R6, R6, R3, RZ, 0x3c, !PT ;  /* 0x0000000306067212 */ /* 0x000fc600078e3cff */
[----:B0-----:R-:W-:Y:S01]  /*b220*/  IMAD R9, R7, 0x8, R2 ;  /* 0x0000000807097824 */ /* 0x001fe200078e0202 */
[----:B------:R-:W-:Y:S01]  /*b230*/  SHF.L.U32 R4, R6, 0x1f, RZ ;  /* 0x0000001f06047819 */ /* 0x000fe200000006ff */
[----:B-1----:R-:W-:Y:S06]  /*b240*/  @!P0 BRA `(.L_x_310) ;  /* 0x0000000400f48947 */ /* 0x002fec0003800000 */
.L_x_330:
        /* <DEDUP_REMOVED lines=9> */
.L_x_331:
        /* <DEDUP_REMOVED lines=9> */
.L_x_332:
        /* <DEDUP_REMOVED lines=9> */
.L_x_333:
        /* <DEDUP_REMOVED lines=9> */
.L_x_334:
        /* <DEDUP_REMOVED lines=9> */
.L_x_335:
        /* <DEDUP_REMOVED lines=9> */
.L_x_336:
[----:B------:R-:W1:Y:S01]  /*b5b0*/  SYNCS.PHASECHK.TRANS64.TRYWAIT P0, [R9+URZ], R4 ;  /* 0x00000004090075a7 */ /* 0x000e62000800017f */
[----:B------:R-:W-:-:S05]  /*b5c0*/  VIADD R0, R7, 0x1 ;  /* 0x0000000107007836 */ /* 0x000fca0000000000 */
[----:B------:R-:W-:-:S04]  /*b5d0*/  ISETP.NE.AND P1, PT, R0, 0xb, PT ;  /* 0x0000000b0000780c */ /* 0x000fc80003f25270 */
[----:B------:R-:W-:Y:S02]  /*b5e0*/  SEL R3, RZ, 0x1, P1 ;  /* 0x00000001ff037807 */ /* 0x000fe40000800000 */
[----:B------:R-:W-:Y:S02]  /*b5f0*/  SEL R7, R0, RZ, P1 ;  /* 0x000000ff00077207 */ /* 0x000fe40000800000 */
[----:B------:R-:W-:-:S03]  /*b600*/  LOP3.LUT R11, R6, R3, RZ, 0x3c, !PT ;  /* 0x00000003060b7212 */ /* 0x000fc600078e3cff */
[----:B------:R-:W-:Y:S01]  /*b610*/  IMAD R6, R7, 0x8, R2 ;  /* 0x0000000807067824 */ /* 0x000fe200078e0202 */
[----:B0-----:R-:W-:Y:S01]  /*b620*/  SHF.L.U32 R5, R11, 0x1f, RZ ;  /* 0x0000001f0b057819 */ /* 0x001fe200000006ff */
[----:B-1----:R-:W-:Y:S06]  /*b630*/  @!P0 BRA `(.L_x_317) ;  /* 0x0000000400848947 */ /* 0x002fec0003800000 */
.L_x_337:
[----:B------:R-:W1:Y:S01]  /*b640*/  SYNCS.PHASECHK.TRANS64.TRYWAIT P0, [R6+URZ], R5 ;  /* 0x00000005060075a7 */ /* 0x000e62000800017f */
[----:B------:R-:W-:-:S05]  /*b650*/  VIADD R0, R7, 0x1 ;  /* 0x0000000107007836 */ /* 0x000fca0000000000 */
[----:B------:R-:W-:-:S04]  /*b660*/  ISETP.NE.AND P1, PT, R0, 0xb, PT ;  /* 0x0000000b0000780c */ /* 0x000fc80003f25270 */
[----:B0-----:R-:W-:Y:S02]  /*b670*/  SEL R4, RZ, 0x1, P1 ;  /* 0x00000001ff047807 */ /* 0x001fe40000800000 */
[----:B------:R-:W-:Y:S02]  /*b680*/  SEL R3, R0, RZ, P1 ;  /* 0x000000ff00037207 */ /* 0x000fe40000800000 */
[----:B------:R-:W-:Y:S01]  /*b690*/  LOP3.LUT R0, R11, R4, RZ, 0x3c, !PT ;  /* 0x000000040b007212 */ /* 0x000fe200078e3cff */
[----:B-1----:R-:W-:Y:S06]  /*b6a0*/  @!P0 BRA `(.L_x_318) ;  /* 0x00000004007c8947 */ /* 0x002fec0003800000 */
.L_x_338:
[----:B------:R-:W-:Y:S01]  /*b6b0*/  IMAD R3, R3, 0x8, R2 ;  /* 0x0000000803037824 */ /* 0x000fe200078e0202 */
[----:B------:R-:W-:-:S07]  /*b6c0*/  SHF.L.U32 R0, R0, 0x1f, RZ ;  /* 0x0000001f00007819 */ /* 0x000fce00000006ff */
.L_x_319:
[----:B-1----:R1:W2:Y:S02]  /*b6d0*/  SYNCS.PHASECHK.TRANS64.TRYWAIT P0, [R3+URZ], R0 ;  /* 0x00000000030075a7 */ /* 0x0022a4000800017f */
[----:B--2---:R-:W-:Y:S05]  /*b6e0*/  @!P0 NANOSLEEP.SYNCS 0x989680 ;  /* 0x009896800000895d */ /* 0x004fea0003900000 */
[----:B------:R-:W2:Y:S02]  /*b6f0*/  @!P0 SYNCS.PHASECHK.TRANS64 P0, [R3+URZ], R0 ;  /* 0x00000000030085a7 */ /* 0x000ea4000800007f */
[----:B--2---:R-:W-:Y:S05]  /*b700*/  @!P0 BRA `(.L_x_319) ;  /* 0xfffffffc00f08947 */ /* 0x004fea000383ffff */
.L_x_307:
[----:B------:R-:W-:Y:S05]  /*b710*/  BSYNC B0 ;  /* 0x0000000000007941 */ /* 0x000fea0003800000 */
.L_x_306:
[----:B------:R-:W-:Y:S05]  /*b720*/  EXIT ;  /* 0x000000000000794d */ /* 0x000fea0003800000 */
.L_x_16:
[----:B-1----:R1:W2:Y:S02]  /*b730*/  SYNCS.PHASECHK.TRANS64.TRYWAIT P0, [R159+URZ], R0 ;  /* 0x000000009f0075a7 */ /* 0x0022a4000800017f */
[----:B--2---:R-:W-:Y:S05]  /*b740*/  @!P0 NANOSLEEP.SYNCS 0x989680 ;  /* 0x009896800000895d */ /* 0x004fea0003900000 */
[----:B------:R-:W2:Y:S02]  /*b750*/  @!P0 SYNCS.PHASECHK.TRANS64 P0, [R159+URZ], R0 ;  /* 0x000000009f0085a7 */ /* 0x000ea4000800007f */
[----:B--2---:R-:W-:Y:S05]  /*b760*/  @!P0 BRA `(.L_x_16) ;  /* 0xfffffffc00f08947 */ /* 0x004fea000383ffff */
[----:B------:R-:W-:Y:S05]  /*b770*/  BRA `(.L_x_320) ;  /* 0xffffff5c00847947 */ /* 0x000fea000383ffff */
.L_x_21:
[----:B--2---:R2:W3:Y:S02]  /*b780*/  SYNCS.PHASECHK.TRANS64.TRYWAIT P1, [R3+URZ], R0 ;  /* 0x00000000030075a7 */ /* 0x0044e4000802017f */
[----:B---3--:R-:W-:Y:S05]  /*b790*/  @!P1 NANOSLEEP.SYNCS 0x989680 ;  /* 0x009896800000995d */ /* 0x008fea0003900000 */
[----:B------:R-:W3:Y:S02]  /*b7a0*/  @!P1 SYNCS.PHASECHK.TRANS64 P1, [R3+URZ], R0 ;  /* 0x00000000030095a7 */ /* 0x000ee4000802007f */
[----:B---3--:R-:W-:Y:S05]  /*b7b0*/  @!P1 BRA `(.L_x_21) ;  /* 0xfffffffc00f09947 */ /* 0x008fea000383ffff */
[----:B------:R-:W-:Y:S05]  /*b7c0*/  BRA `(.L_x_20) ;  /* 0xffffff5c00f07947 */ /* 0x000fea000383ffff */
.L_x_26:
[----:B--2---:R-:W-:-:S04]  /*b7d0*/  IMAD.U32 R4, RZ, RZ, UR4 ;  /* 0x00000004ff047e24 */ /* 0x004fc8000f8e00ff */
[----:B------:R2:W3:Y:S03]  /*b7e0*/  SYNCS.PHASECHK.TRANS64.TRYWAIT P1, [R4+URZ], R3 ;  /* 0x00000003040075a7 */ /* 0x0004e6000802017f */
[----:B---3--:R-:W-:Y:S05]  /*b7f0*/  @!P1 NANOSLEEP.SYNCS 0x989680 ;  /* 0x009896800000995d */ /* 0x008fea0003900000 */
[----:B------:R-:W3:Y:S02]  /*b800*/  @!P1 SYNCS.PHASECHK.TRANS64 P1, [R4+URZ], R3 ;  /* 0x00000003040095a7 */ /* 0x000ee4000802007f */
[----:B---3--:R-:W-:Y:S05]  /*b810*/  @!P1 BRA `(.L_x_26) ;  /* 0xfffffffc00ec9947 */ /* 0x008fea000383ffff */
[----:B------:R-:W-:Y:S05]  /*b820*/  BRA `(.L_x_25) ;  /* 0xffffff6000807947 */ /* 0x000fea000383ffff */
.L_x_32:
[----:B-1----:R1:W2:Y:S02]  /*b830*/  SYNCS.PHASECHK.TRANS64.TRYWAIT P0, [R159+URZ+0x10], R0 ;  /* 0x000010009f0075a7 */ /* 0x0022a4000800017f */
[----:B--2---:R-:W-:Y:S05]  /*b840*/  @!P0 NANOSLEEP.SYNCS 0x989680 ;  /* 0x009896800000895d */ /* 0x004fea0003900000 */
[----:B------:R-:W2:Y:S02]  /*b850*/  @!P0 SYNCS.PHASECHK.TRANS64 P0, [R159+URZ+0x10], R0 ;  /* 0x000010009f0085a7 */ /* 0x000ea4000800007f */
[----:B--2---:R-:W-:Y:S05]  /*b860*/  @!P0 BRA `(.L_x_32) ;  /* 0xfffffffc00f08947 */ /* 0x004fea000383ffff */
[----:B------:R-:W-:Y:S05]  /*b870*/  BRA `(.L_x_321) ;  /* 0xffffff64007c7947 */ /* 0x000fea000383ffff */
.L_x_293:
[----:B------:R-:W-:Y:S01]  /*b880*/  BSSY B1, `(.L_x_322) ;  /* 0x0000006000017945 */ /* 0x000fe20003800000 */
[----:B------:R-:W-:-:S07]  /*b890*/  IMAD.MOV.U32 R15, RZ, RZ, -0x1 ;  /* 0xffffffffff0f7424 */ /* 0x000fce00078e00ff */
[----:B-----5:R-:W-:Y:S05]  /*b8a0*/  WARPSYNC.COLLECTIVE R15, `(.L_x_323) ;  /* 0x000000000f0c7348 */ /* 0x020fea0003c00000 */
[----:B------:R-:W-:Y:S02]  /*b8b0*/  ELECT P6, UR62, PT ;  /* 0x00000000003e782f */ /* 0x000fe400038c0000 */
[----:B------:R-:W-:Y:S01]  /*b8c0*/  MOV R14, UR62 ;  /* 0x0000003e000e7c02 */ /* 0x000fe20008000f00 */
[----:B-----5:R-:W-:Y:S10]  /*b8d0*/  ENDCOLLECTIVE ;  /* 0x000000000000791b */ /* 0x020ff40003800000 */
.L_x_323:
[----:B------:R-:W-:Y:S05]  /*b8e0*/  BSYNC B1 ;  /* 0x0000000000017941 */ /* 0x000fea0003800000 */
.L_x_322:
[----:B------:R-:W-:Y:S05]  /*b8f0*/  BRA `(.L_x_324) ;  /* 0xffffffe800c07947 */ /* 0x000fea000383ffff */
.L_x_296:
[----:B0-----:R0:W1:Y:S02]  /*b900*/  SYNCS.PHASECHK.TRANS64.TRYWAIT P1, [R10+URZ+0x58], R5 ;  /* 0x000058050a0075a7 */ /* 0x001064000802017f */
[----:B-1----:R-:W-:Y:S05]  /*b910*/  @!P1 NANOSLEEP.SYNCS 0x989680 ;  /* 0x009896800000995d */ /* 0x002fea0003900000 */
[----:B------:R-:W1:Y:S02]  /*b920*/  @!P1 SYNCS.PHASECHK.TRANS64 P1, [R10+URZ+0x58], R5 ;  /* 0x000058050a0095a7 */ /* 0x000e64000802007f */
[----:B-1----:R-:W-:Y:S05]  /*b930*/  @!P1 BRA `(.L_x_296) ;  /* 0xfffffffc00f09947 */ /* 0x002fea000383ffff */
[----:B------:R-:W-:Y:S05]  /*b940*/  BRA `(.L_x_325) ;  /* 0xffffffec00047947 */ /* 0x000fea000383ffff */
.L_x_305:
[----:B------:R-:W-:Y:S01]  /*b950*/  BSSY B0, `(.L_x_326) ;  /* 0x0000006000007945 */ /* 0x000fe20003800000 */
[----:B------:R-:W-:-:S07]  /*b960*/  IMAD.MOV.U32 R15, RZ, RZ, -0x1 ;  /* 0xffffffffff0f7424 */ /* 0x000fce00078e00ff */
[----:B-----5:R-:W-:Y:S05]  /*b970*/  WARPSYNC.COLLECTIVE R15, `(.L_x_327) ;  /* 0x000000000f0c7348 */ /* 0x020fea0003c00000 */
[----:B------:R-:W-:Y:S02]  /*b980*/  ELECT P6, UR62, PT ;  /* 0x00000000003e782f */ /* 0x000fe400038c0000 */
[----:B------:R-:W-:Y:S01]  /*b990*/  MOV R14, UR62 ;  /* 0x0000003e000e7c02 */ /* 0x000fe20008000f00 */
[----:B-----5:R-:W-:Y:S10]  /*b9a0*/  ENDCOLLECTIVE ;  /* 0x000000000000791b */ /* 0x020ff40003800000 */
.L_x_327:
[----:B------:R-:W-:Y:S05]  /*b9b0*/  BSYNC B0 ;  /* 0x0000000000007941 */ /* 0x000fea0003800000 */
.L_x_326:
[----:B------:R-:W-:Y:S05]  /*b9c0*/  BRA `(.L_x_328) ;  /* 0xfffffff400a87947 */ /* 0x000fea000383ffff */
.L_x_309:
[----:B0-----:R0:W1:Y:S02]  /*b9d0*/  SYNCS.PHASECHK.TRANS64.TRYWAIT P0, [R9+URZ], R4 ;  /* 0x00000004090075a7 */ /* 0x001064000800017f */
[----:B-1----:R-:W-:Y:S05]  /*b9e0*/  @!P0 NANOSLEEP.SYNCS 0x989680 ;  /* 0x009896800000895d */ /* 0x002fea0003900000 */
[----:B------:R-:W1:Y:S02]  /*b9f0*/  @!P0 SYNCS.PHASECHK.TRANS64 P0, [R9+URZ], R4 ;  /* 0x00000004090085a7 */ /* 0x000e64000800007f */
[----:B-1----:R-:W-:Y:S05]  /*ba00*/  @!P0 BRA `(.L_x_309) ;  /* 0xfffffffc00f08947 */ /* 0x002fea000383ffff */
[----:B------:R-:W-:Y:S05]  /*ba10*/  BRA `(.L_x_329) ;  /* 0xfffffff400e87947 */ /* 0x000fea000383ffff */
.L_x_310:
[----:B0-----:R0:W1:Y:S02]  /*ba20*/  SYNCS.PHASECHK.TRANS64.TRYWAIT P0, [R8+URZ], R5 ;  /* 0x00000005080075a7 */ /* 0x001064000800017f */
[----:B-1----:R-:W-:Y:S05]  /*ba30*/  @!P0 NANOSLEEP.SYNCS 0x989680 ;  /* 0x009896800000895d */ /* 0x002fea0003900000 */
[----:B------:R-:W1:Y:S02]  /*ba40*/  @!P0 SYNCS.PHASECHK.TRANS64 P0, [R8+URZ], R5 ;  /* 0x00000005080085a7 */ /* 0x000e64000800007f */
[----:B-1----:R-:W-:Y:S05]  /*ba50*/  @!P0 BRA `(.L_x_310) ;  /* 0xfffffffc00f08947 */ /* 0x002fea000383ffff */
[----:B------:R-:W-:Y:S05]  /*ba60*/  BRA `(.L_x_330) ;  /* 0xfffffff400f87947 */ /* 0x000fea000383ffff */
.L_x_311:
[----:B0-----:R0:W1:Y:S02]  /*ba70*/  SYNCS.PHASECHK.TRANS64.TRYWAIT P0, [R9+URZ], R4 ;  /* 0x00000004090075a7 */ /* 0x001064000800017f */
[----:B-1----:R-:W-:Y:S05]  /*ba80*/  @!P0 NANOSLEEP.SYNCS 0x989680 ;  /* 0x009896800000895d */ /* 0x002fea0003900000 */
[----:B------:R-:W1:Y:S02]  /*ba90*/  @!P0 SYNCS.PHASECHK.TRANS64 P0, [R9+URZ], R4 ;  /* 0x00000004090085a7 */ /* 0x000e64000800007f */
[----:B-1----:R-:W-:Y:S05]  /*baa0*/  @!P0 BRA `(.L_x_311) ;  /* 0xfffffffc00f08947 */ /* 0x002fea000383ffff */
[----:B------:R-:W-:Y:S05]  /*bab0*/  BRA `(.L_x_331) ;  /* 0xfffffff800087947 */ /* 0x000fea000383ffff */
.L_x_312:
[----:B0-----:R0:W1:Y:S02]  /*bac0*/  SYNCS.PHASECHK.TRANS64.TRYWAIT P0, [R8+URZ], R5 ;  /* 0x00000005080075a7 */ /* 0x001064000800017f */
[----:B-1----:R-:W-:Y:S05]  /*bad0*/  @!P0 NANOSLEEP.SYNCS 0x989680 ;  /* 0x009896800000895d */ /* 0x002fea0003900000 */
[----:B------:R-:W1:Y:S02]  /*bae0*/  @!P0 SYNCS.PHASECHK.TRANS64 P0, [R8+URZ], R5 ;  /* 0x00000005080085a7 */ /* 0x000e64000800007f */
[----:B-1----:R-:W-:Y:S05]  /*baf0*/  @!P0 BRA `(.L_x_312) ;  /* 0xfffffffc00f08947 */ /* 0x002fea000383ffff */
[----:B------:R-:W-:Y:S05]  /*bb00*/  BRA `(.L_x_332) ;  /* 0xfffffff800187947 */ /* 0x000fea000383ffff */
.L_x_313:
[----:B0-----:R0:W1:Y:S02]  /*bb10*/  SYNCS.PHASECHK.TRANS64.TRYWAIT P0, [R9+URZ], R4 ;  /* 0x00000004090075a7 */ /* 0x001064000800017f */
[----:B-1----:R-:W-:Y:S05]  /*bb20*/  @!P0 NANOSLEEP.SYNCS 0x989680 ;  /* 0x009896800000895d */ /* 0x002fea0003900000 */
[----:B------:R-:W1:Y:S02]  /*bb30*/  @!P0 SYNCS.PHASECHK.TRANS64 P0, [R9+URZ], R4 ;  /* 0x00000004090085a7 */ /* 0x000e64000800007f */
[----:B-1----:R-:W-:Y:S05]  /*bb40*/  @!P0 BRA `(.L_x_313) ;  /* 0xfffffffc00f08947 */ /* 0x002fea000383ffff */
[----:B------:R-:W-:Y:S05]  /*bb50*/  BRA `(.L_x_333) ;  /* 0xfffffff800287947 */ /* 0x000fea000383ffff */
.L_x_314:
[----:B0-----:R0:W1:Y:S02]  /*bb60*/  SYNCS.PHASECHK.TRANS64.TRYWAIT P0, [R8+URZ], R5 ;  /* 0x00000005080075a7 */ /* 0x001064000800017f */
[----:B-1----:R-:W-:Y:S05]  /*bb70*/  @!P0 NANOSLEEP.SYNCS 0x989680 ;  /* 0x009896800000895d */ /* 0x002fea0003900000 */
[----:B------:R-:W1:Y:S02]  /*bb80*/  @!P0 SYNCS.PHASECHK.TRANS64 P0, [R8+URZ], R5 ;  /* 0x00000005080085a7 */ /* 0x000e64000800007f */
[----:B-1----:R-:W-:Y:S05]  /*bb90*/  @!P0 BRA `(.L_x_314) ;  /* 0xfffffffc00f08947 */ /* 0x002fea000383ffff */
[----:B------:R-:W-:Y:S05]  /*bba0*/  BRA `(.L_x_334) ;  /* 0xfffffff800387947 */ /* 0x000fea000383ffff */
.L_x_315:
[----:B0-----:R0:W1:Y:S02]  /*bbb0*/  SYNCS.PHASECHK.TRANS64.TRYWAIT P0, [R9+URZ], R4 ;  /* 0x00000004090075a7 */ /* 0x001064000800017f */
[----:B-1----:R-:W-:Y:S05]  /*bbc0*/  @!P0 NANOSLEEP.SYNCS 0x989680 ;  /* 0x009896800000895d */ /* 0x002fea0003900000 */
[----:B------:R-:W1:Y:S02]  /*bbd0*/  @!P0 SYNCS.PHASECHK.TRANS64 P0, [R9+URZ], R4 ;  /* 0x00000004090085a7 */ /* 0x000e64000800007f */
[----:B-1----:R-:W-:Y:S05]  /*bbe0*/  @!P0 BRA `(.L_x_315) ;  /* 0xfffffffc00f08947 */ /* 0x002fea000383ffff */
[----:B------:R-:W-:Y:S05]  /*bbf0*/  BRA `(.L_x_335) ;  /* 0xfffffff800487947 */ /* 0x000fea000383ffff */
.L_x_316:
[----:B0-----:R0:W1:Y:S02]  /*bc00*/  SYNCS.PHASECHK.TRANS64.TRYWAIT P0, [R8+URZ], R5 ;  /* 0x00000005080075a7 */ /* 0x001064000800017f */
[----:B-1----:R-:W-:Y:S05]  /*bc10*/  @!P0 NANOSLEEP.SYNCS 0x989680 ;  /* 0x009896800000895d */ /* 0x002fea0003900000 */
[----:B------:R-:W1:Y:S02]  /*bc20*/  @!P0 SYNCS.PHASECHK.TRANS64 P0, [R8+URZ], R5 ;  /* 0x00000005080085a7 */ /* 0x000e64000800007f */
[----:B-1----:R-:W-:Y:S05]  /*bc30*/  @!P0 BRA `(.L_x_316) ;  /* 0xfffffffc00f08947 */ /* 0x002fea000383ffff */
[----:B------:R-:W-:Y:S05]  /*bc40*/  BRA `(.L_x_336) ;  /* 0xfffffff800587947 */ /* 0x000fea000383ffff */
.L_x_317:
[----:B0-----:R0:W1:Y:S02]  /*bc50*/  SYNCS.PHASECHK.TRANS64.TRYWAIT P0, [R9+URZ], R4 ;  /* 0x00000004090075a7 */ /* 0x001064000800017f */
[----:B-1----:R-:W-:Y:S05]  /*bc60*/  @!P0 NANOSLEEP.SYNCS 0x989680 ;  /* 0x009896800000895d */ /* 0x002fea0003900000 */
[----:B------:R-:W1:Y:S02]  /*bc70*/  @!P0 SYNCS.PHASECHK.TRANS64 P0, [R9+URZ], R4 ;  /* 0x00000004090085a7 */ /* 0x000e64000800007f */
[----:B-1----:R-:W-:Y:S05]  /*bc80*/  @!P0 BRA `(.L_x_317) ;  /* 0xfffffffc00f08947 */ /* 0x002fea000383ffff */
[----:B------:R-:W-:Y:S05]  /*bc90*/  BRA `(.L_x_337) ;  /* 0xfffffff800687947 */ /* 0x000fea000383ffff */
.L_x_318:
[----:B0-----:R0:W1:Y:S02]  /*bca0*/  SYNCS.PHASECHK.TRANS64.TRYWAIT P0, [R6+URZ], R5 ;  /* 0x00000005060075a7 */ /* 0x001064000800017f */
[----:B-1----:R-:W-:Y:S05]  /*bcb0*/  @!P0 NANOSLEEP.SYNCS 0x989680 ;  /* 0x009896800000895d */ /* 0x002fea0003900000 */
[----:B------:R-:W1:Y:S02]  /*bcc0*/  @!P0 SYNCS.PHASECHK.TRANS64 P0, [R6+URZ], R5 ;  /* 0x00000005060085a7 */ /* 0x000e64000800007f */
[----:B-1----:R-:W-:Y:S05]  /*bcd0*/  @!P0 BRA `(.L_x_318) ;  /* 0xfffffffc00f08947 */ /* 0x002fea000383ffff */
[----:B------:R-:W-:Y:S05]  /*bce0*/  BRA `(.L_x_338) ;  /* 0xfffffff800707947 */ /* 0x000fea000383ffff */
.L_x_339:
[----:B------:R-:W-:-:S00]  /*bcf0*/  BRA `(.L_x_339) ;  /* 0xfffffffc00fc7947 */ /* 0x000fc0000383ffff */
[----:B------:R-:W-:-:S00]  /*bd00*/  NOP ;  /* 0x0000000000007918 */ /* 0x000fc00000000000 */
[----:B------:R-:W-:-:S00]  /*bd10*/  NOP ;  /* 0x0000000000007918 */ /* 0x000fc00000000000 */
[----:B------:R-:W-:-:S00]  /*bd20*/  NOP ;  /* 0x0000000000007918 */ /* 0x000fc00000000000 */
[----:B------:R-:W-:-:S00]  /*bd30*/  NOP ;  /* 0x0000000000007918 */ /* 0x000fc00000000000 */
[----:B------:R-:W-:-:S00]  /*bd40*/  NOP ;  /* 0x0000000000007918 */ /* 0x000fc00000000000 */
[----:B------:R-:W-:-:S00]  /*bd50*/  NOP ;  /* 0x0000000000007918 */ /* 0x000fc00000000000 */
[----:B------:R-:W-:-:S00]  /*bd60*/  NOP ;  /* 0x0000000000007918 */ /* 0x000fc00000000000 */
[----:B------:R-:W-:-:S00]  /*bd70*/  NOP ;  /* 0x0000000000007918 */ /* 0x000fc00000000000 */
.L_x_340:


//--------------------- .nv.global.init           --------------------------
	.section	.nv.global.init,"aw",@progbits
.nv.global.init:
	.type		$str$22,@object
	.size		$str$22,($str$23 - $str$22)
$str$22:
        /*0000*/ 	.byte	0x6b, 0x5f, 0x74, 0x69, 0x6c, 0x65, 0x5f, 0x63, 0x6f, 0x75, 0x6e, 0x74, 0x20, 0x3e, 0x3d, 0x20
        /*0010*/ 	.byte	0x31, 0x00
	.type		$str$23,@object
	.size		$str$23,(__unnamed_1 - $str$23)
$str$23:
        /*0012*/ 	.byte	0x2f, 0x74, 0x6d, 0x70, 0x2f, 0x63, 0x75, 0x74, 0x6c, 0x61, 0x73, 0x73, 0x5f, 0x73, 0x77, 0x65
        /*0022*/ 	.byte	0x65, 0x70, 0x5f, 0x73, 0x72, 0x63, 0x2f, 0x69, 0x6e, 0x63, 0x6c, 0x75, 0x64, 0x65, 0x2f, 0x63
        /*0032*/ 	.byte	0x75, 0x74, 0x6c, 0x61, 0x73, 0x73, 0x2f, 0x67, 0x65, 0x6d, 0x6d, 0x2f, 0x63, 0x6f, 0x6c, 0x6c
        /*0042*/ 	.byte	0x65, 0x63, 0x74, 0x69, 0x76, 0x65, 0x2f, 0x73, 0x6d, 0x39, 0x30, 0x5f, 0x6d, 0x6d, 0x61, 0x5f
        /*0052*/ 	.byte	0x74, 0x6d, 0x61, 0x5f, 0x67, 0x6d, 0x6d, 0x61, 0x5f, 0x73, 0x73, 0x5f, 0x77, 0x61, 0x72, 0x70
        /*0062*/ 	.byte	0x73, 0x70, 0x65, 0x63, 0x69, 0x61, 0x6c, 0x69, 0x7a, 0x65, 0x64, 0x2e, 0x68, 0x70, 0x70, 0x00
	.type		__unnamed_1,@object
	.size		__unnamed_1,(.L_0 - __unnamed_1)
__unnamed_1:
        /*0072*/ 	.byte	0x76, 0x6f, 0x69, 0x64, 0x20, 0x63, 0x75, 0x74, 0x6c, 0x61, 0x73, 0x73, 0x3a, 0x3a, 0x67, 0x65
        /* <DEDUP_REMOVED lines=179> */
        /*0bb2*/ 	.byte	0x3a, 0x69, 0x64, 0x65, 0x6e, 0x74, 0x69, 0x74, 0x79, 0x5d, 0x00
.L_0:


//--------------------- .nv.shared._ZN7cutlass13device_kernelINS_4gemm6kernel13GemmUniversalIN4cute5tupleIJiiiiEEENS1_10collective13CollectiveMmaINS1_34MainloopSm90TmaGmmaWarpSpecializedILi11ENS5_IJNS4_1CILi1EEESB_SB_EEENS1_32KernelTmaWarpSpecializedPingpongEEENS5_IJNSA_ILi64EEENSA_ILi256EEENSA_ILi32EEEEEENS_6half_tENS5_IJSB_llEEESJ_SK_NS4_8TiledMMAINS4_8MMA_AtomIJNS4_4SM904GMMA26MMA_64x256x16_F32F16F16_SSILNSO_5MajorE1ELSQ_1ELNSO_7ScaleInE1ELSR_1EEEEEENS4_6LayoutISC_NS5_IJNSA_ILi0EEESV_SV_EEEEENS5_IJNS4_10UnderscoreESY_SY_EEEEENS4_13SM90_TMA_LOADENS4_14ComposedLayoutINS4_7SwizzleILi3ELi4ELi3EEENS4_18smem_ptr_flag_bitsILi16EEENSU_INS5_IJSF_NSA_ILi8EEEEEENS5_IJSB_SF_EEEEEEEvNS4_8identityES11_S1B_vS1C_EENS_8epilogue10collective6detail29Sm90TmaWarpSpecializedAdapterINS1F_15DefaultEpilogueISJ_NS5_IJlSB_lEEES1J_NS1E_6thread17LinearCombinationISJ_Li1EffLNS1K_9ScaleType4KindE0ELNS_15FloatRoundStyleE2ESJ_EENS1_15EpilogueDefaultEEEEEvvEEEEvNT_6ParamsE --------------------------
	.section	.nv.shared._ZN7cutlass13device_kernelINS_4gemm6kernel13GemmUniversalIN4cute5tupleIJiiiiEEENS1_10collective13CollectiveMmaINS1_34MainloopSm90TmaGmmaWarpSpecializedILi11ENS5_IJNS4_1CILi1EEESB_SB_EEENS1_32KernelTmaWarpSpecializedPingpongEEENS5_IJNSA_ILi64EEENSA_ILi256EEENSA_ILi32EEEEEENS_6half_tENS5_IJSB_llEEESJ_SK_NS4_8TiledMMAINS4_8MMA_AtomIJNS4_4SM904GMMA26MMA_64x256x16_F32F16F16_SSILNSO_5MajorE1ELSQ_1ELNSO_7ScaleInE1ELSR_1EEEEEENS4_6LayoutISC_NS5_IJNSA_ILi0EEESV_SV_EEEEENS5_IJNS4_10UnderscoreESY_SY_EEEEENS4_13SM90_TMA_LOADENS4_14ComposedLayoutINS4_7SwizzleILi3ELi4ELi3EEENS4_18smem_ptr_flag_bitsILi16EEENSU_INS5_IJSF_NSA_ILi8EEEEEENS5_IJSB_SF_EEEEEEEvNS4_8identityES11_S1B_vS1C_EENS_8epilogue10collective6detail29Sm90TmaWarpSpecializedAdapterINS1F_15DefaultEpilogueISJ_NS5_IJlSB_lEEES1J_NS1E_6thread17LinearCombinationISJ_Li1EffLNS1K_9ScaleType4KindE0ELNS_15FloatRoundStyleE2ESJ_EENS1_15EpilogueDefaultEEEEEvvEEEEvNT_6ParamsE,"aw",@nobits
	.sectionflags	@""
	.align	16
	.zero		1024


//--------------------- .nv.shared.reserved.0     --------------------------
	.section	.nv.shared.reserved.0,"aw",@nobits
	.weak		__nv_reservedSMEM_offset_0_alias
	.size		__nv_reservedSMEM_offset_0_alias, 0, 0
	.other		__nv_reservedSMEM_offset_0_alias,@"STO_CUDA_RESERVED_SHARED STV_DEFAULT"
__nv_reservedSMEM_offset_0_alias:
	.zero		0


//--------------------- .nv.global                --------------------------
	.section	.nv.global,"aw",@nobits
.nv.global:
	.type		_ZN39_INTERNAL_42db2209_4_k_cu_261ce5b0_26194cute1_E,@object
	.size		_ZN39_INTERNAL_42db2209_4_k_cu_261ce5b0_26194cute1_E,(_ZN39_INTERNAL_42db2209_4_k_cu_261ce5b0_26194cuda3std3__45__cpo6cbeginE - _ZN39_INTERNAL_42db2209_4_k_cu_261ce5b0_26194cute1_E)
_ZN39_INTERNAL_42db2209_4_k_cu_261ce5b0_26194cute1_E:
	.zero		1
	.type		_ZN39_INTERNAL_42db2209_4_k_cu_261ce5b0_26194cuda3std3__45__cpo6cbeginE,@object
	.size		_ZN39_INTERNAL_42db2209_4_k_cu_261ce5b0_26194cuda3std3__45__cpo6cbeginE,(_ZN39_INTERNAL_42db2209_4_k_cu_261ce5b0_26194cuda3std3__48in_placeE - _ZN39_INTERNAL_42db2209_4_k_cu_261ce5b0_26194cuda3std3__45__cpo6cbeginE)
_ZN39_INTERNAL_42db2209_4_k_cu_261ce5b0_26194cuda3std3__45__cpo6cbeginE:
	.zero		1
	.type		_ZN39_INTERNAL_42db2209_4_k_cu_261ce5b0_26194cuda3std3__48in_placeE,@object
	.size		_ZN39_INTERNAL_42db2209_4_k_cu_261ce5b0_26194cuda3std3__48in_placeE,(_ZN39_INTERNAL_42db2209_4_k_cu_261ce5b0_26194cuda3std6ranges3__45__cpo9iter_moveE - _ZN39_INTERNAL_42db2209_4_k_cu_261ce5b0_26194cuda3std3__48in_placeE)
_ZN39_INTERNAL_42db2209_4_k_cu_261ce5b0_26194cuda3std3__48in_placeE:
	.zero		1
	.type		_ZN39_INTERNAL_42db2209_4_k_cu_261ce5b0_26194cuda3std6ranges3__45__cpo9iter_moveE,@object
	.size		_ZN39_INTERNAL_42db2209_4_k_cu_261ce5b0_26194cuda3std6ranges3__45__cpo9iter_moveE,(_ZN39_INTERNAL_42db2209_4_k_cu_261ce5b0_26194cuda3std3__45__cpo5beginE - _ZN39_INTERNAL_42db2209_4_k_cu_261ce5b0_26194cuda3std6ranges3__45__cpo9iter_moveE)
_ZN39_INTERNAL_42db2209_4_k_cu_261ce5b0_26194cuda3std6ranges3__45__cpo9iter_moveE:
	.zero		1
	.type		_ZN39_INTERNAL_42db2209_4_k_cu_261ce5b0_26194cuda3std3__45__cpo5beginE,@object
	.size		_ZN39_INTERNAL_42db2209_4_k_cu_261ce5b0_26194cuda3std3__45__cpo5beginE,(_ZN39_INTERNAL_42db2209_4_k_cu_261ce5b0_26194cuda3std3__441_GLOBAL__N__42db2209_4_k_cu_261ce5b0_26196ignoreE - _ZN39_INTERNAL_42db2209_4_k_cu_261ce5b0_26194cuda3std3__45__cpo5beginE)
_ZN39_INTERNAL_42db2209_4_k_cu_261ce5b0_26194cuda3std3__45__cpo5beginE:
	.zero		1
	.type		_ZN39_INTERNAL_42db2209_4_k_cu_261ce5b0_26194cuda3std3__441_GLOBAL__N__42db2209_4_k_cu_261ce5b0_26196ignoreE,@object
	.size		_ZN39_INTERNAL_42db2209_4_k_cu_261ce5b0_26194cuda3std3__441_GLOBAL__N__42db2209_4_k_cu_261ce5b0_26196ignoreE,(_ZN39_INTERNAL_42db2209_4_k_cu_261ce5b0_26194cute7productE - _ZN39_INTERNAL_42db2209_4_k_cu_261ce5b0_26194cuda3std3__441_GLOBAL__N__42db2209_4_k_cu_261ce5b0_26196ignoreE)
_ZN39_INTERNAL_42db2209_4_k_cu_261ce5b0_26194cuda3std3__441_GLOBAL__N__42db2209_4_k_cu_261ce5b0_26196ignoreE:
	.zero		1
	.type		_ZN39_INTERNAL_42db2209_4_k_cu_261ce5b0_26194cute7productE,@object
	.size		_ZN39_INTERNAL_42db2209_4_k_cu_261ce5b0_26194cute7productE,(_ZN39_INTERNAL_42db2209_4_k_cu_261ce5b0_26194cuda3std3__45__cpo3endE - _ZN39_INTERNAL_42db2209_4_k_cu_261ce5b0_26194cute7productE)
_ZN39_INTERNAL_42db2209_4_k_cu_261ce5b0_26194cute7productE:
	.zero		1
	.type		_ZN39_INTERNAL_42db2209_4_k_cu_261ce5b0_26194cuda3std3__45__cpo3endE,@object
	.size		_ZN39_INTERNAL_42db2209_4_k_cu_261ce5b0_26194cuda3std3__45__cpo3endE,(_ZN39_INTERNAL_42db2209_4_k_cu_261ce5b0_26194cuda3std3__419piecewise_constructE - _ZN39_INTERNAL_42db2209_4_k_cu_261ce5b0_26194cuda3std3__45__cpo3endE)
_ZN39_INTERNAL_42db2209_4_k_cu_261ce5b0_26194cuda3std3__45__cpo3endE:
	.zero		1
	.type		_ZN39_INTERNAL_42db2209_4_k_cu_261ce5b0_26194cuda3std3__419piecewise_constructE,@object
	.size		_ZN39_INTERNAL_42db2209_4_k_cu_261ce5b0_26194cuda3std3__419piecewise_constructE,(_ZN39_INTERNAL_42db2209_4_k_cu_261ce5b0_26194cuda3std3__45__cpo4cendE - _ZN39_INTERNAL_42db2209_4_k_cu_261ce5b0_26194cuda3std3__419piecewise_constructE)
_ZN39_INTERNAL_42db2209_4_k_cu_261ce5b0_26194cuda3std3__419piecewise_constructE:
	.zero		1
	.type		_ZN39_INTERNAL_42db2209_4_k_cu_261ce5b0_26194cuda3std3__45__cpo4cendE,@object
	.size		_ZN39_INTERNAL_42db2209_4_k_cu_261ce5b0_26194cuda3std3__45__cpo4cendE,(_ZN39_INTERNAL_42db2209_4_k_cu_261ce5b0_26194cuda3std6ranges3__45__cpo4swapE - _ZN39_INTERNAL_42db2209_4_k_cu_261ce5b0_26194cuda3std3__45__cpo4cendE)
_ZN39_INTERNAL_42db2209_4_k_cu_261ce5b0_26194cuda3std3__45__cpo4cendE:
	.zero		1
	.type		_ZN39_INTERNAL_42db2209_4_k_cu_261ce5b0_26194cuda3std6ranges3__45__cpo4swapE,@object
	.size		_ZN39_INTERNAL_42db2209_4_k_cu_261ce5b0_26194cuda3std6ranges3__45__cpo4swapE,(.L_8 - _ZN39_INTERNAL_42db2209_4_k_cu_261ce5b0_26194cuda3std6ranges3__45__cpo4swapE)
_ZN39_INTERNAL_42db2209_4_k_cu_261ce5b0_26194cuda3std6ranges3__45__cpo4swapE:
	.zero		1
.L_8:


//--------------------- .nv.constant0._ZN7cutlass13device_kernelINS_4gemm6kernel13GemmUniversalIN4cute5tupleIJiiiiEEENS1_10collective13CollectiveMmaINS1_34MainloopSm90TmaGmmaWarpSpecializedILi11ENS5_IJNS4_1CILi1EEESB_SB_EEENS1_32KernelTmaWarpSpecializedPingpongEEENS5_IJNSA_ILi64EEENSA_ILi256EEENSA_ILi32EEEEEENS_6half_tENS5_IJSB_llEEESJ_SK_NS4_8TiledMMAINS4_8MMA_AtomIJNS4_4SM904GMMA26MMA_64x256x16_F32F16F16_SSILNSO_5MajorE1ELSQ_1ELNSO_7ScaleInE1ELSR_1EEEEEENS4_6LayoutISC_NS5_IJNSA_ILi0EEESV_SV_EEEEENS5_IJNS4_10UnderscoreESY_SY_EEEEENS4_13SM90_TMA_LOADENS4_14ComposedLayoutINS4_7SwizzleILi3ELi4ELi3EEENS4_18smem_ptr_flag_bitsILi16EEENSU_INS5_IJSF_NSA_ILi8EEEEEENS5_IJSB_SF_EEEEEEEvNS4_8identityES11_S1B_vS1C_EENS_8epilogue10collective6detail29Sm90TmaWarpSpecializedAdapterINS1F_15DefaultEpilogueISJ_NS5_IJlSB_lEEES1J_NS1E_6thread17LinearCombinationISJ_Li1EffLNS1K_9ScaleType4KindE0ELNS_15FloatRoundStyleE2ESJ_EENS1_15EpilogueDefaultEEEEEvvEEEEvNT_6ParamsE --------------------------
	.section	.nv.constant0._ZN7cutlass13device_kernelINS_4gemm6kernel13GemmUniversalIN4cute5tupleIJiiiiEEENS1_10collective13CollectiveMmaINS1_34MainloopSm90TmaGmmaWarpSpecializedILi11ENS5_IJNS4_1CILi1EEESB_SB_EEENS1_32KernelTmaWarpSpecializedPingpongEEENS5_IJNSA_ILi64EEENSA_ILi256EEENSA_ILi32EEEEEENS_6half_tENS5_IJSB_llEEESJ_SK_NS4_8TiledMMAINS4_8MMA_AtomIJNS4_4SM904GMMA26MMA_64x256x16_F32F16F16_SSILNSO_5MajorE1ELSQ_1ELNSO_7ScaleInE1ELSR_1EEEEEENS4_6LayoutISC_NS5_IJNSA_ILi0EEESV_SV_EEEEENS5_IJNS4_10UnderscoreESY_SY_EEEEENS4_13SM90_TMA_LOADENS4_14ComposedLayoutINS4_7SwizzleILi3ELi4ELi3EEENS4_18smem_ptr_flag_bitsILi16EEENSU_INS5_IJSF_NSA_ILi8EEEEEENS5_IJSB_SF_EEEEEEEvNS4_8identityES11_S1B_vS1C_EENS_8epilogue10collective6detail29Sm90TmaWarpSpecializedAdapterINS1F_15DefaultEpilogueISJ_NS5_IJlSB_lEEES1J_NS1E_6thread17LinearCombinationISJ_Li1EffLNS1K_9ScaleType4KindE0ELNS_15FloatRoundStyleE2ESJ_EENS1_15EpilogueDefaultEEEEEvvEEEEvNT_6ParamsE,"a",@progbits
	.sectionflags	@""
	.align	4
.nv.constant0._ZN7cutlass13device_kernelINS_4gemm6kernel13GemmUniversalIN4cute5tupleIJiiiiEEENS1_10collective13CollectiveMmaINS1_34MainloopSm90TmaGmmaWarpSpecializedILi11ENS5_IJNS4_1CILi1EEESB_SB_EEENS1_32KernelTmaWarpSpecializedPingpongEEENS5_IJNSA_ILi64EEENSA_ILi256EEENSA_ILi32EEEEEENS_6half_tENS5_IJSB_llEEESJ_SK_NS4_8TiledMMAINS4_8MMA_AtomIJNS4_4SM904GMMA26MMA_64x256x16_F32F16F16_SSILNSO_5MajorE1ELSQ_1ELNSO_7ScaleInE1ELSR_1EEEEEENS4_6LayoutISC_NS5_IJNSA_ILi0EEESV_SV_EEEEENS5_IJNS4_10UnderscoreESY_SY_EEEEENS4_13SM90_TMA_LOADENS4_14ComposedLayoutINS4_7SwizzleILi3ELi4ELi3EEENS4_18smem_ptr_flag_bitsILi16EEENSU_INS5_IJSF_NSA_ILi8EEEEEENS5_IJSB_SF_EEEEEEEvNS4_8identityES11_S1B_vS1C_EENS_8epilogue10collective6detail29Sm90TmaWarpSpecializedAdapterINS1F_15DefaultEpilogueISJ_NS5_IJlSB_lEEES1J_NS1E_6thread17LinearCombinationISJ_Li1EffLNS1K_9ScaleType4KindE0ELNS_15FloatRoundStyleE2ESJ_EENS1_15EpilogueDefaultEEEEEvvEEEEvNT_6ParamsE:
	.zero		1664


//--------------------- SYMBOLS --------------------------

	.type		.nv.reservedSmem.offset0,@object
	.size		.nv.reservedSmem.offset0,0x4
	.type		__assertfail,@function
